	.target	sm_90a

	.elftype	@"ET_EXEC"


//--------------------- .note.nv.tkinfo           --------------------------
	.section	.note.nv.tkinfo,"",@"SHT_NOTE"
	.sectionflags	@"SHF_NOTE_NV_TKINFO"
	.tkinfo
        /*0018*/ 	.word	0x00000002
        /*0030*/ 	.string	""
        /*0030*/ 	.string	"ptxas"
        /*0030*/ 	.string	"Cuda compilation tools, release 13.0, V13.0.88"
        /*0030*/ 	.string	"Build cuda_13.0.r13.0/compiler.36424714_0"
        /*0030*/ 	.string	"-arch sm_90a -m 64 "



//--------------------- .note.nv.cuinfo           --------------------------
	.section	.note.nv.cuinfo,"",@"SHT_NOTE"
	.sectionflags	@"SHF_NOTE_NV_CUINFO"
        /*0018*/ 	.short	0x0002
        /*001a*/ 	.short	0x005a
        /*001c*/ 	.short	0x0082
	.zero		2


//--------------------- .nv.info                  --------------------------
	.section	.nv.info,"",@"SHT_CUDA_INFO"
	.align	4


	//----- nvinfo : EIATTR_REGCOUNT
	.align		4
        /*0000*/ 	.byte	0x04, 0x2f
        /*0002*/ 	.short	(.L_16 - .L_15)
	.align		4
.L_15:
        /*0004*/ 	.word	index@(_ZN7cutlass13device_kernelINS_4fmha6kernel28FmhaKernelTmaWarpSpecializedINS1_10collective30FmhaMainloopTmaWarpSpecializedINS_6half_tEffN4cute5tupleIJNS7_1CILi128EEENS9_ILi64EEESA_EEENS8_IJiNS9_ILi1EEENS8_IJiiEEEEEESF_SF_NS4_14ResidualFusionEJEEENS4_15FmhaFwdEpilogueIS6_fNS8_IJSB_SA_SB_EEEEENS2_23IndividualTileSchedulerEJEEEEEvNT_6ParamsE)
        /*0008*/ 	.word	0x000000a8


	//----- nvinfo : EIATTR_FRAME_SIZE
	.align		4
.L_16:
        /*000c*/ 	.byte	0x04, 0x11
        /*000e*/ 	.short	(.L_18 - .L_17)
	.align		4
.L_17:
        /*0010*/ 	.word	index@($__internal_0_$__cuda_sm20_rcp_rn_f32_slowpath)
        /*0014*/ 	.word	0x00000000


	//----- nvinfo : EIATTR_FRAME_SIZE
	.align		4
.L_18:
        /*0018*/ 	.byte	0x04, 0x11
        /*001a*/ 	.short	(.L_20 - .L_19)
	.align		4
.L_19:
        /*001c*/ 	.word	index@(_ZN7cutlass13device_kernelINS_4fmha6kernel28FmhaKernelTmaWarpSpecializedINS1_10collective30FmhaMainloopTmaWarpSpecializedINS_6half_tEffN4cute5tupleIJNS7_1CILi128EEENS9_ILi64EEESA_EEENS8_IJiNS9_ILi1EEENS8_IJiiEEEEEESF_SF_NS4_14ResidualFusionEJEEENS4_15FmhaFwdEpilogueIS6_fNS8_IJSB_SA_SB_EEEEENS2_23IndividualTileSchedulerEJEEEEEvNT_6ParamsE)
        /*0020*/ 	.word	0x00000000


	//----- nvinfo : EIATTR_MIN_STACK_SIZE
	.align		4
.L_20:
        /*0024*/ 	.byte	0x04, 0x12
        /*0026*/ 	.short	(.L_22 - .L_21)
	.align		4
.L_21:
        /*0028*/ 	.word	index@(_ZN7cutlass13device_kernelINS_4fmha6kernel28FmhaKernelTmaWarpSpecializedINS1_10collective30FmhaMainloopTmaWarpSpecializedINS_6half_tEffN4cute5tupleIJNS7_1CILi128EEENS9_ILi64EEESA_EEENS8_IJiNS9_ILi1EEENS8_IJiiEEEEEESF_SF_NS4_14ResidualFusionEJEEENS4_15FmhaFwdEpilogueIS6_fNS8_IJSB_SA_SB_EEEEENS2_23IndividualTileSchedulerEJEEEEEvNT_6ParamsE)
        /*002c*/ 	.word	0x00000000
.L_22:


//--------------------- .nv.compat                --------------------------
	.section	.nv.compat,"",@"SHT_CUDA_COMPAT_INFO"
	.align	4
        /*0000*/ 	.byte	0x02, 0x09, 0x01, 0x00, 0x02, 0x02, 0x04, 0x00, 0x02, 0x05, 0x05, 0x00, 0x03, 0x07, 0x01, 0x01
        /*0010*/ 	.byte	0x02, 0x03, 0x01, 0x00, 0x02, 0x06, 0x01, 0x00, 0x04, 0x0b, 0x08, 0x00, 0x00, 0x00, 0x00, 0x00
        /*0020*/ 	.byte	0x00, 0x00, 0x00, 0x00


//--------------------- .nv.info._ZN7cutlass13device_kernelINS_4fmha6kernel28FmhaKernelTmaWarpSpecializedINS1_10collective30FmhaMainloopTmaWarpSpecializedINS_6half_tEffN4cute5tupleIJNS7_1CILi128EEENS9_ILi64EEESA_EEENS8_IJiNS9_ILi1EEENS8_IJiiEEEEEESF_SF_NS4_14ResidualFusionEJEEENS4_15FmhaFwdEpilogueIS6_fNS8_IJSB_SA_SB_EEEEENS2_23IndividualTileSchedulerEJEEEEEvNT_6ParamsE --------------------------
	.section	.nv.info._ZN7cutlass13device_kernelINS_4fmha6kernel28FmhaKernelTmaWarpSpecializedINS1_10collective30FmhaMainloopTmaWarpSpecializedINS_6half_tEffN4cute5tupleIJNS7_1CILi128EEENS9_ILi64EEESA_EEENS8_IJiNS9_ILi1EEENS8_IJiiEEEEEESF_SF_NS4_14ResidualFusionEJEEENS4_15FmhaFwdEpilogueIS6_fNS8_IJSB_SA_SB_EEEEENS2_23IndividualTileSchedulerEJEEEEEvNT_6ParamsE,"",@"SHT_CUDA_INFO"
	.sectionflags	@""
	.align	4


	//----- nvinfo : EIATTR_CUDA_API_VERSION
	.align		4
        /*0000*/ 	.byte	0x04, 0x37
        /*0002*/ 	.short	(.L_24 - .L_23)
.L_23:
        /*0004*/ 	.word	0x00000082


	//----- nvinfo : EIATTR_KPARAM_INFO
	.align		4
.L_24:
        /*0008*/ 	.byte	0x04, 0x17
        /*000a*/ 	.short	(.L_26 - .L_25)
.L_25:
        /*000c*/ 	.word	0x00000000
        /*0010*/ 	.short	0x0000
        /*0012*/ 	.short	0x0070
        /*0014*/ 	.byte	0x00, 0xf0, 0x01, 0x20


	//----- nvinfo : EIATTR_SPARSE_MMA_MASK
	.align		4
.L_26:
        /*0018*/ 	.byte	0x03, 0x50
        /*001a*/ 	.short	0x0000


	//----- nvinfo : EIATTR_MAXREG_COUNT
	.align		4
        /*001c*/ 	.byte	0x03, 0x1b
        /*001e*/ 	.short	0x00a8


	//----- nvinfo : EIATTR_NUM_BARRIERS
	.align		4
        /*0020*/ 	.byte	0x02, 0x4c
        /*0022*/ 	.byte	0x02
	.zero		1


	//----- nvinfo : EIATTR_EXTERNS
	.align		4
        /*0024*/ 	.byte	0x04, 0x0f
        /*0026*/ 	.short	(.L_28 - .L_27)


	//   ....[0]....
	.align		4
.L_27:
        /*0028*/ 	.word	index@(__assertfail)


	//----- nvinfo : EIATTR_MERCURY_ISA_VERSION
	.align		4
.L_28:
        /*002c*/ 	.byte	0x03, 0x5f
        /*002e*/ 	.short	0x0101


	//----- nvinfo : EIATTR_INT_WARP_WIDE_INSTR_OFFSETS
	.align		4
        /*0030*/ 	.byte	0x04, 0x31
        /*0032*/ 	.short	(.L_30 - .L_29)


	//   ....[0]....
.L_29:
        /*0034*/ 	.word	0x000006f0


	//   ....[1]....
        /*0038*/ 	.word	0x00000700


	//   ....[2]....
        /*003c*/ 	.word	0x00000710


	//   ....[3]....
        /*0040*/ 	.word	0x00000720


	//   ....[4]....
        /*0044*/ 	.word	0x00000790


	//----- nvinfo : EIATTR_COOP_GROUP_MASK_REGIDS
	.align		4
.L_30:
        /*0048*/ 	.byte	0x04, 0x29
        /*004a*/ 	.short	(.L_32 - .L_31)


	//   ....[0]....
.L_31:
        /*004c*/ 	.word	0xffffffff


	//   ....[1]....
        /*0050*/ 	.word	0xffffffff


	//   ....[2]....
        /*0054*/ 	.word	0xffffffff


	//   ....[3]....
        /*0058*/ 	.word	0xffffffff


	//   ....[4]....
        /*005c*/ 	.word	0xffffffff


	//   ....[5]....
        /*0060*/ 	.word	0xffffffff


	//   ....[6]....
        /*0064*/ 	.word	0xffffffff


	//   ....[7]....
        /*0068*/ 	.word	0xffffffff


	//   ....[8]....
        /*006c*/ 	.word	0xffffffff


	//   ....[9]....
        /*0070*/ 	.word	0xffffffff


	//   ....[10]....
        /*0074*/ 	.word	0xffffffff


	//   ....[11]....
        /*0078*/ 	.word	0xffffffff


	//   ....[12]....
        /*007c*/ 	.word	0xffffffff


	//   ....[13]....
        /*0080*/ 	.word	0xffffffff


	//   ....[14]....
        /*0084*/ 	.word	0xffffffff


	//   ....[15]....
        /*0088*/ 	.word	0xffffffff


	//   ....[16]....
        /*008c*/ 	.word	0xffffffff


	//   ....[17]....
        /*0090*/ 	.word	0xffffffff


	//   ....[18]....
        /*0094*/ 	.word	0xffffffff


	//   ....[19]....
        /*0098*/ 	.word	0xffffffff


	//   ....[20]....
        /*009c*/ 	.word	0xffffffff


	//   ....[21]....
        /*00a0*/ 	.word	0xffffffff


	//----- nvinfo : EIATTR_COOP_GROUP_INSTR_OFFSETS
	.align		4
.L_32:
        /*00a4*/ 	.byte	0x04, 0x28
        /*00a6*/ 	.short	(.L_34 - .L_33)


	//   ....[0]....
.L_33:
        /*00a8*/ 	.word	0x00000050


	//   ....[1]....
        /*00ac*/ 	.word	0x00000080


	//   ....[2]....
        /*00b0*/ 	.word	0x000001b0


	//   ....[3]....
        /*00b4*/ 	.word	0x00000370


	//   ....[4]....
        /*00b8*/ 	.word	0x00000530


	//   ....[5]....
        /*00bc*/ 	.word	0x00000690


	//   ....[6]....
        /*00c0*/ 	.word	0x000017d0


	//   ....[7]....
        /*00c4*/ 	.word	0x00001820


	//   ....[8]....
        /*00c8*/ 	.word	0x00001b80


	//   ....[9]....
        /*00cc*/ 	.word	0x00001c70


	//   ....[10]....
        /*00d0*/ 	.word	0x00002e70


	//   ....[11]....
        /*00d4*/ 	.word	0x00002ea0


	//   ....[12]....
        /*00d8*/ 	.word	0x000031a0


	//   ....[13]....
        /*00dc*/ 	.word	0x000032c0


	//   ....[14]....
        /*00e0*/ 	.word	0x00004ea0


	//   ....[15]....
        /*00e4*/ 	.word	0x00004f00


	//   ....[16]....
        /*00e8*/ 	.word	0x00005270


	//   ....[17]....
        /*00ec*/ 	.word	0x00005380


	//   ....[18]....
        /*00f0*/ 	.word	0x00006680


	//   ....[19]....
        /*00f4*/ 	.word	0x000066b0


	//   ....[20]....
        /*00f8*/ 	.word	0x00006700


	//   ....[21]....
        /*00fc*/ 	.word	0x00006710


	//----- nvinfo : EIATTR_REG_RECONFIG
	.align		4
.L_34:
        /*0100*/ 	.byte	0x01, 0x54
	.zero		2


	//----- nvinfo : EIATTR_SYSCALL_OFFSETS
	.align		4
        /*0104*/ 	.byte	0x04, 0x46
        /*0106*/ 	.short	(.L_36 - .L_35)


	//   ....[0]....
.L_35:
        /*0108*/ 	.word	0x000072e0


	//   ....[1]....
        /*010c*/ 	.word	0x00007440


	//----- nvinfo : EIATTR_MBARRIER_INSTR_OFFSETS
	.align		4
.L_36:
        /*0110*/ 	.byte	0x04, 0x39
        /*0112*/ 	.short	(.L_38 - .L_37)


	//   ....[0]....
.L_37:
        /*0114*/ 	.word	0x00000320
        /*0118*/ 	.word	0x000000ff
        /*011c*/ 	.word	0x0001c050
        /*0120*/ 	.short	0x0100
        /*0122*/ 	.byte	0x06
	.zero		1


	//   ....[1]....
        /*0124*/ 	.word	0x00000330
        /*0128*/ 	.word	0x000000ff
        /*012c*/ 	.word	0x0001c060
        /*0130*/ 	.short	0x0100
        /*0132*/ 	.byte	0x06
	.zero		1


	//   ....[2]....
        /*0134*/ 	.word	0x00000340
        /*0138*/ 	.word	0x000000ff
        /*013c*/ 	.word	0x0001c058
        /*0140*/ 	.short	0x0100
        /*0142*/ 	.byte	0x06
	.zero		1


	//   ....[3]....
        /*0144*/ 	.word	0x00000350
        /*0148*/ 	.word	0x000000ff
        /*014c*/ 	.word	0x0001c068
        /*0150*/ 	.short	0x0100
        /*0152*/ 	.byte	0x06
	.zero		1


	//   ....[4]....
        /*0154*/ 	.word	0x00000480
        /*0158*/ 	.word	0x000000ff
        /*015c*/ 	.word	0x0001c000
        /*0160*/ 	.short	0x0100
        /*0162*/ 	.byte	0x06
	.zero		1


	//   ....[5]....
        /*0164*/ 	.word	0x00000490
        /*0168*/ 	.word	0x000000ff
        /*016c*/ 	.word	0x0001c028
        /*0170*/ 	.short	0x0100
        /*0172*/ 	.byte	0x06
	.zero		1


	//   ....[6]....
        /*0174*/ 	.word	0x000004a0
        /*0178*/ 	.word	0x000000ff
        /*017c*/ 	.word	0x0001c008
        /*0180*/ 	.short	0x0100
        /*0182*/ 	.byte	0x06
	.zero		1


	//   ....[7]....
        /*0184*/ 	.word	0x000004b0
        /*0188*/ 	.word	0x000000ff
        /*018c*/ 	.word	0x0001c030
        /*0190*/ 	.short	0x0100
        /*0192*/ 	.byte	0x06
	.zero		1


	//   ....[8]....
        /*0194*/ 	.word	0x000004c0
        /*0198*/ 	.word	0x000000ff
        /*019c*/ 	.word	0x0001c010
        /*01a0*/ 	.short	0x0100
        /*01a2*/ 	.byte	0x06
	.zero		1


	//   ....[9]....
        /*01a4*/ 	.word	0x000004d0
        /*01a8*/ 	.word	0x000000ff
        /*01ac*/ 	.word	0x0001c038
        /*01b0*/ 	.short	0x0100
        /*01b2*/ 	.byte	0x06
	.zero		1


	//   ....[10]....
        /*01b4*/ 	.word	0x000004e0
        /*01b8*/ 	.word	0x000000ff
        /*01bc*/ 	.word	0x0001c018
        /*01c0*/ 	.short	0x0100
        /*01c2*/ 	.byte	0x06
	.zero		1


	//   ....[11]....
        /*01c4*/ 	.word	0x000004f0
        /*01c8*/ 	.word	0x000000ff
        /*01cc*/ 	.word	0x0001c040
        /*01d0*/ 	.short	0x0100
        /*01d2*/ 	.byte	0x06
	.zero		1


	//   ....[12]....
        /*01d4*/ 	.word	0x00000500
        /*01d8*/ 	.word	0x000000ff
        /*01dc*/ 	.word	0x0001c020
        /*01e0*/ 	.short	0x0100
        /*01e2*/ 	.byte	0x06
	.zero		1


	//   ....[13]....
        /*01e4*/ 	.word	0x00000510
        /*01e8*/ 	.word	0x000000ff
        /*01ec*/ 	.word	0x0001c048
        /*01f0*/ 	.short	0x0100
        /*01f2*/ 	.byte	0x06
	.zero		1


	//   ....[14]....
        /*01f4*/ 	.word	0x00000640
        /*01f8*/ 	.word	0x000000ff
        /*01fc*/ 	.word	0x0001c070
        /*0200*/ 	.short	0x0100
        /*0202*/ 	.byte	0x06
	.zero		1


	//   ....[15]....
        /*0204*/ 	.word	0x00000650
        /*0208*/ 	.word	0x000000ff
        /*020c*/ 	.word	0x0001c080
        /*0210*/ 	.short	0x0100
        /*0212*/ 	.byte	0x06
	.zero		1


	//   ....[16]....
        /*0214*/ 	.word	0x00000660
        /*0218*/ 	.word	0x000000ff
        /*021c*/ 	.word	0x0001c078
        /*0220*/ 	.short	0x0100
        /*0222*/ 	.byte	0x06
	.zero		1


	//   ....[17]....
        /*0224*/ 	.word	0x00000670
        /*0228*/ 	.word	0x000000ff
        /*022c*/ 	.word	0x0001c088
        /*0230*/ 	.short	0x0100
        /*0232*/ 	.byte	0x06
	.zero		1


	//   ....[18]....
        /*0234*/ 	.word	0x000007b0
        /*0238*/ 	.word	0x000000ff
        /*023c*/ 	.word	0x0001c090
        /*0240*/ 	.short	0x0100
        /*0242*/ 	.byte	0x06
	.zero		1


	//   ....[19]....
        /*0244*/ 	.word	0x000007c0
        /*0248*/ 	.word	0x000000ff
        /*024c*/ 	.word	0x0001c098
        /*0250*/ 	.short	0x0100
        /*0252*/ 	.byte	0x06
	.zero		1


	//   ....[20]....
        /*0254*/ 	.word	0x000007d0
        /*0258*/ 	.word	0x000000ff
        /*025c*/ 	.word	0x0001c0a0
        /*0260*/ 	.short	0x0100
        /*0262*/ 	.byte	0x06
	.zero		1


	//   ....[21]....
        /*0264*/ 	.word	0x000007e0
        /*0268*/ 	.word	0x000000ff
        /*026c*/ 	.word	0x0001c0a8
        /*0270*/ 	.short	0x0100
        /*0272*/ 	.byte	0x06
	.zero		1


	//   ....[22]....
        /*0274*/ 	.word	0x000008e0
        /*0278*/ 	.word	0x000000ff
        /*027c*/ 	.word	0x0001c0c0
        /*0280*/ 	.short	0x0100
        /*0282*/ 	.byte	0x06
	.zero		1


	//   ....[23]....
        /*0284*/ 	.word	0x000008f0
        /*0288*/ 	.word	0x000000ff
        /*028c*/ 	.word	0x0001c0e0
        /*0290*/ 	.short	0x0100
        /*0292*/ 	.byte	0x06
	.zero		1


	//   ....[24]....
        /*0294*/ 	.word	0x00000900
        /*0298*/ 	.word	0x000000ff
        /*029c*/ 	.word	0x0001c0c8
        /*02a0*/ 	.short	0x0100
        /*02a2*/ 	.byte	0x06
	.zero		1


	//   ....[25]....
        /*02a4*/ 	.word	0x00000910
        /*02a8*/ 	.word	0x000000ff
        /*02ac*/ 	.word	0x0001c0e8
        /*02b0*/ 	.short	0x0100
        /*02b2*/ 	.byte	0x06
	.zero		1


	//   ....[26]....
        /*02b4*/ 	.word	0x00000920
        /*02b8*/ 	.word	0x000000ff
        /*02bc*/ 	.word	0x0001c0d0
        /*02c0*/ 	.short	0x0100
        /*02c2*/ 	.byte	0x06
	.zero		1


	//   ....[27]....
        /*02c4*/ 	.word	0x00000930
        /*02c8*/ 	.word	0x000000ff
        /*02cc*/ 	.word	0x0001c0f0
        /*02d0*/ 	.short	0x0100
        /*02d2*/ 	.byte	0x06
	.zero		1


	//   ....[28]....
        /*02d4*/ 	.word	0x00000940
        /*02d8*/ 	.word	0x000000ff
        /*02dc*/ 	.word	0x0001c0d8
        /*02e0*/ 	.short	0x0100
        /*02e2*/ 	.byte	0x06
	.zero		1


	//   ....[29]....
        /*02e4*/ 	.word	0x00000950
        /*02e8*/ 	.word	0x000000ff
        /*02ec*/ 	.word	0x0001c0f8
        /*02f0*/ 	.short	0x0100
        /*02f2*/ 	.byte	0x06
	.zero		1


	//   ....[30]....
        /*02f4*/ 	.word	0x00000dd0
        /*02f8*/ 	.word	0x000000ff
        /*02fc*/ 	.word	0x0001c050
        /*0300*/ 	.short	0x010a
        /*0302*/ 	.byte	0x08
	.zero		1


	//   ....[31]....
        /*0304*/ 	.word	0x00000e50
        /*0308*/ 	.word	0x000000ff
        /*030c*/ 	.word	0x0001c000
        /*0310*/ 	.short	0x010a
        /*0312*/ 	.byte	0x25
	.zero		1


	//   ....[32]....
        /*0314*/ 	.word	0x00000ea0
        /*0318*/ 	.word	0x000000ff
        /*031c*/ 	.word	0xfffffff8
        /*0320*/ 	.short	0x010a
        /*0322*/ 	.byte	0x05
	.zero		1


	//   ....[33]....
        /*0324*/ 	.word	0x00002680
        /*0328*/ 	.word	0x00000012
        /*032c*/ 	.word	0x00000000
        /*0330*/ 	.short	0x0101
        /*0332*/ 	.byte	0x0b
	.zero		1


	//   ....[34]....
        /*0334*/ 	.word	0x000026f0
        /*0338*/ 	.word	0x000000ff
        /*033c*/ 	.word	0x0001c008
        /*0340*/ 	.short	0x010a
        /*0342*/ 	.byte	0x25
	.zero		1


	//   ....[35]....
        /*0344*/ 	.word	0x000028e0
        /*0348*/ 	.word	0x000000ff
        /*034c*/ 	.word	0x00000000
        /*0350*/ 	.short	0x0101
        /*0352*/ 	.byte	0x0a
	.zero		1


	//   ....[36]....
        /*0354*/ 	.word	0x00002a50
        /*0358*/ 	.word	0x000000ff
        /*035c*/ 	.word	0x0001c000
        /*0360*/ 	.short	0x010a
        /*0362*/ 	.byte	0x0a
	.zero		1


	//   ....[37]....
        /*0364*/ 	.word	0x00003e10
        /*0368*/ 	.word	0x000000ff
        /*036c*/ 	.word	0x0001c000
        /*0370*/ 	.short	0x010a
        /*0372*/ 	.byte	0x04
	.zero		1


	//   ....[38]....
        /*0374*/ 	.word	0x00004250
        /*0378*/ 	.word	0x000000ff
        /*037c*/ 	.word	0x0001c000
        /*0380*/ 	.short	0x010a
        /*0382*/ 	.byte	0x04
	.zero		1


	//   ....[39]....
        /*0384*/ 	.word	0x00004450
        /*0388*/ 	.word	0x000000ff
        /*038c*/ 	.word	0x00000000
        /*0390*/ 	.short	0x0101
        /*0392*/ 	.byte	0x04
	.zero		1


	//   ....[40]....
        /*0394*/ 	.word	0x00004500
        /*0398*/ 	.word	0x000000ff
        /*039c*/ 	.word	0x00000000
        /*03a0*/ 	.short	0x0101
        /*03a2*/ 	.byte	0x04
	.zero		1


	//   ....[41]....
        /*03a4*/ 	.word	0x000046b0
        /*03a8*/ 	.word	0x000000ff
        /*03ac*/ 	.word	0x0001c000
        /*03b0*/ 	.short	0x010a
        /*03b2*/ 	.byte	0x0a
	.zero		1


	//   ....[42]....
        /*03b4*/ 	.word	0x00005e90
        /*03b8*/ 	.word	0x000000ff
        /*03bc*/ 	.word	0x0001c000
        /*03c0*/ 	.short	0x010a
        /*03c2*/ 	.byte	0x04
	.zero		1


	//   ....[43]....
        /*03c4*/ 	.word	0x000062c0
        /*03c8*/ 	.word	0x000000ff
        /*03cc*/ 	.word	0x0001c000
        /*03d0*/ 	.short	0x010a
        /*03d2*/ 	.byte	0x04
	.zero		1


	//   ....[44]....
        /*03d4*/ 	.word	0x000064c0
        /*03d8*/ 	.word	0x000000ff
        /*03dc*/ 	.word	0x00000000
        /*03e0*/ 	.short	0x0101
        /*03e2*/ 	.byte	0x04
	.zero		1


	//   ....[45]....
        /*03e4*/ 	.word	0x00006570
        /*03e8*/ 	.word	0x000000ff
        /*03ec*/ 	.word	0x00000000
        /*03f0*/ 	.short	0x0101
        /*03f2*/ 	.byte	0x04
	.zero		1


	//   ....[46]....
        /*03f4*/ 	.word	0x00006d10
        /*03f8*/ 	.word	0x000000ff
        /*03fc*/ 	.word	0x00000008
        /*0400*/ 	.short	0x010a
        /*0402*/ 	.byte	0x05
	.zero		1


	//   ....[47]....
        /*0404*/ 	.word	0x00008280
        /*0408*/ 	.word	0x00000000
        /*040c*/ 	.word	0x0001c090
        /*0410*/ 	.short	0x0101
        /*0412*/ 	.byte	0x25
	.zero		1


	//   ....[48]....
        /*0414*/ 	.word	0x000083d0
        /*0418*/ 	.word	0x00000004
        /*041c*/ 	.word	0x0001c060
        /*0420*/ 	.short	0x010a
        /*0422*/ 	.byte	0x3f
	.zero		1


	//   ....[49]....
        /*0424*/ 	.word	0x00008680
        /*0428*/ 	.word	0x00000002
        /*042c*/ 	.word	0x0001c028
        /*0430*/ 	.short	0x010a
        /*0432*/ 	.byte	0x3f
	.zero		1


	//   ....[50]....
        /*0434*/ 	.word	0x00008930
        /*0438*/ 	.word	0x00000005
        /*043c*/ 	.word	0x0001c060
        /*0440*/ 	.short	0x010a
        /*0442*/ 	.byte	0x3f
	.zero		1


	//   ....[51]....
        /*0444*/ 	.word	0x00008c10
        /*0448*/ 	.word	0x00000004
        /*044c*/ 	.word	0x0001c028
        /*0450*/ 	.short	0x010a
        /*0452*/ 	.byte	0x3f
	.zero		1


	//   ....[52]....
        /*0454*/ 	.word	0x00008fb0
        /*0458*/ 	.word	0x00000006
        /*045c*/ 	.word	0x0001c028
        /*0460*/ 	.short	0x010a
        /*0462*/ 	.byte	0x3f
	.zero		1


	//   ....[53]....
        /*0464*/ 	.word	0x00009290
        /*0468*/ 	.word	0x00000006
        /*046c*/ 	.word	0x0001c028
        /*0470*/ 	.short	0x010a
        /*0472*/ 	.byte	0x3f
	.zero		1


	//   ....[54]....
        /*0474*/ 	.word	0x00009560
        /*0478*/ 	.word	0x00000003
        /*047c*/ 	.word	0x0001c050
        /*0480*/ 	.short	0x010a
        /*0482*/ 	.byte	0x3f
	.zero		1


	//   ....[55]....
        /*0484*/ 	.word	0x000095c0
        /*0488*/ 	.word	0x00000002
        /*048c*/ 	.word	0x0001c000
        /*0490*/ 	.short	0x010a
        /*0492*/ 	.byte	0x3f
	.zero		1


	//   ....[56]....
        /*0494*/ 	.word	0x00009620
        /*0498*/ 	.word	0x00000003
        /*049c*/ 	.word	0xfffffff8
        /*04a0*/ 	.short	0x010a
        /*04a2*/ 	.byte	0x3f
	.zero		1


	//   ....[57]....
        /*04a4*/ 	.word	0x00009680
        /*04a8*/ 	.word	0x00000008
        /*04ac*/ 	.word	0x0001c008
        /*04b0*/ 	.short	0x010a
        /*04b2*/ 	.byte	0x3f
	.zero		1


	//   ....[58]....
        /*04b4*/ 	.word	0x000096e0
        /*04b8*/ 	.word	0x00000005
        /*04bc*/ 	.word	0x0001c000
        /*04c0*/ 	.short	0x010a
        /*04c2*/ 	.byte	0x3f
	.zero		1


	//   ....[59]....
        /*04c4*/ 	.word	0x00009740
        /*04c8*/ 	.word	0x00000009
        /*04cc*/ 	.word	0x0001c000
        /*04d0*/ 	.short	0x010a
        /*04d2*/ 	.byte	0x3f
	.zero		1


	//   ....[60]....
        /*04d4*/ 	.word	0x000097a0
        /*04d8*/ 	.word	0x00000005
        /*04dc*/ 	.word	0x0001c000
        /*04e0*/ 	.short	0x010a
        /*04e2*/ 	.byte	0x3f
	.zero		1


	//   ....[61]....
        /*04e4*/ 	.word	0x00009800
        /*04e8*/ 	.word	0x00000009
        /*04ec*/ 	.word	0x0001c000
        /*04f0*/ 	.short	0x010a
        /*04f2*/ 	.byte	0x3f
	.zero		1


	//   ....[62]....
        /*04f4*/ 	.word	0x00009860
        /*04f8*/ 	.word	0x00000003
        /*04fc*/ 	.word	0x00000008
        /*0500*/ 	.short	0x010a
        /*0502*/ 	.byte	0x3f
	.zero		1


	//   ....[63]....
        /*0504*/ 	.word	0x000098b0
        /*0508*/ 	.word	0x00000004
        /*050c*/ 	.word	0x0001c060
        /*0510*/ 	.short	0x010a
        /*0512*/ 	.byte	0x3f
	.zero		1


	//   ....[64]....
        /*0514*/ 	.word	0x00009900
        /*0518*/ 	.word	0x00000002
        /*051c*/ 	.word	0x0001c028
        /*0520*/ 	.short	0x010a
        /*0522*/ 	.byte	0x3f
	.zero		1


	//   ....[65]....
        /*0524*/ 	.word	0x00009950
        /*0528*/ 	.word	0x00000005
        /*052c*/ 	.word	0x0001c060
        /*0530*/ 	.short	0x010a
        /*0532*/ 	.byte	0x3f
	.zero		1


	//   ....[66]....
        /*0534*/ 	.word	0x000099a0
        /*0538*/ 	.word	0x00000004
        /*053c*/ 	.word	0x0001c028
        /*0540*/ 	.short	0x010a
        /*0542*/ 	.byte	0x3f
	.zero		1


	//   ....[67]....
        /*0544*/ 	.word	0x000099f0
        /*0548*/ 	.word	0x00000006
        /*054c*/ 	.word	0x0001c028
        /*0550*/ 	.short	0x010a
        /*0552*/ 	.byte	0x3f
	.zero		1


	//   ....[68]....
        /*0554*/ 	.word	0x00009a40
        /*0558*/ 	.word	0x00000006
        /*055c*/ 	.word	0x0001c028
        /*0560*/ 	.short	0x010a
        /*0562*/ 	.byte	0x3f
	.zero		1


	//----- nvinfo : EIATTR_NUM_MBARRIERS
	.align		4
.L_38:
        /*0564*/ 	.byte	0x03, 0x38
        /*0566*/ 	.short	0x001e


	//----- nvinfo : EIATTR_EXIT_INSTR_OFFSETS
	.align		4
        /*0568*/ 	.byte	0x04, 0x1c
        /*056a*/ 	.short	(.L_40 - .L_39)


	//   ....[0]....
.L_39:
        /*056c*/ 	.word	0x000009f0


	//   ....[1]....
        /*0570*/ 	.word	0x00008290


	//   ....[2]....
        /*0574*/ 	.word	0x000082d0


	//   ....[3]....
        /*0578*/ 	.word	0x00008e80


	//   ....[4]....
        /*057c*/ 	.word	0x00009540


	//----- nvinfo : EIATTR_MAX_THREADS
	.align		4
.L_40:
        /*0580*/ 	.byte	0x04, 0x05
        /*0582*/ 	.short	(.L_42 - .L_41)
.L_41:
        /*0584*/ 	.word	0x00000180
        /*0588*/ 	.word	0x00000001
        /*058c*/ 	.word	0x00000001


	//----- nvinfo : EIATTR_CRS_STACK_SIZE
	.align		4
.L_42:
        /*0590*/ 	.byte	0x04, 0x1e
        /*0592*/ 	.short	(.L_44 - .L_43)
.L_43:
        /*0594*/ 	.word	0x00000000


	//----- nvinfo : EIATTR_CBANK_PARAM_SIZE
	.align		4
.L_44:
        /*0598*/ 	.byte	0x03, 0x19
        /*059a*/ 	.short	0x0870


	//----- nvinfo : EIATTR_PARAM_CBANK
	.align		4
        /*059c*/ 	.byte	0x04, 0x0a
        /*059e*/ 	.short	(.L_46 - .L_45)
	.align		4
.L_45:
        /*05a0*/ 	.word	index@(.nv.constant0._ZN7cutlass13device_kernelINS_4fmha6kernel28FmhaKernelTmaWarpSpecializedINS1_10collective30FmhaMainloopTmaWarpSpecializedINS_6half_tEffN4cute5tupleIJNS7_1CILi128EEENS9_ILi64EEESA_EEENS8_IJiNS9_ILi1EEENS8_IJiiEEEEEESF_SF_NS4_14ResidualFusionEJEEENS4_15FmhaFwdEpilogueIS6_fNS8_IJSB_SA_SB_EEEEENS2_23IndividualTileSchedulerEJEEEEEvNT_6ParamsE)
        /*05a4*/ 	.short	0x0210
        /*05a6*/ 	.short	0x0870


	//----- nvinfo : EIATTR_SW_WAR
	.align		4
.L_46:
        /*05a8*/ 	.byte	0x04, 0x36
        /*05aa*/ 	.short	(.L_48 - .L_47)
.L_47:
        /*05ac*/ 	.word	0x00000008
.L_48:


//--------------------- .nv.callgraph             --------------------------
	.section	.nv.callgraph,"",@"SHT_CUDA_CALLGRAPH"
	.align	4
	.sectionentsize	8
	.align		4
        /*0000*/ 	.word	0x00000000
	.align		4
        /*0004*/ 	.word	0xffffffff
	.align		4
        /*0008*/ 	.word	index@(_ZN7cutlass13device_kernelINS_4fmha6kernel28FmhaKernelTmaWarpSpecializedINS1_10collective30FmhaMainloopTmaWarpSpecializedINS_6half_tEffN4cute5tupleIJNS7_1CILi128EEENS9_ILi64EEESA_EEENS8_IJiNS9_ILi1EEENS8_IJiiEEEEEESF_SF_NS4_14ResidualFusionEJEEENS4_15FmhaFwdEpilogueIS6_fNS8_IJSB_SA_SB_EEEEENS2_23IndividualTileSchedulerEJEEEEEvNT_6ParamsE)
	.align		4
        /*000c*/ 	.word	index@(__assertfail)
	.align		4
        /*0010*/ 	.word	0x00000000
	.align		4
        /*0014*/ 	.word	0xfffffffe
	.align		4
        /*0018*/ 	.word	0x00000000
	.align		4
        /*001c*/ 	.word	0xfffffffd
	.align		4
        /*0020*/ 	.word	0x00000000
	.align		4
        /*0024*/ 	.word	0xfffffffc


//--------------------- .nv.constant4             --------------------------
	.section	.nv.constant4,"a",@progbits
	.align	8
	.align		8
.nv.constant4:
        /*0000*/ 	.dword	__assertfail
	.align		8
        /*0008*/ 	.dword	__unnamed_1
	.align		8
        /*0010*/ 	.dword	__unnamed_2
	.align		8
        /*0018*/ 	.dword	_ZN39_INTERNAL_27ea9cdc_4_k_cu_55631175_29664cuda3std3__45__cpo5beginE
	.align		8
        /*0020*/ 	.dword	_ZN39_INTERNAL_27ea9cdc_4_k_cu_55631175_29664cuda3std3__45__cpo3endE
	.align		8
        /*0028*/ 	.dword	_ZN39_INTERNAL_27ea9cdc_4_k_cu_55631175_29664cuda3std3__45__cpo6cbeginE
	.align		8
        /*0030*/ 	.dword	_ZN39_INTERNAL_27ea9cdc_4_k_cu_55631175_29664cuda3std3__45__cpo4cendE
	.align		8
        /*0038*/ 	.dword	_ZN39_INTERNAL_27ea9cdc_4_k_cu_55631175_29664cuda3std3__441_GLOBAL__N__27ea9cdc_4_k_cu_55631175_29666ignoreE
	.align		8
        /*0040*/ 	.dword	_ZN39_INTERNAL_27ea9cdc_4_k_cu_55631175_29664cuda3std3__419piecewise_constructE
	.align		8
        /*0048*/ 	.dword	_ZN39_INTERNAL_27ea9cdc_4_k_cu_55631175_29664cuda3std3__48in_placeE
	.align		8
        /*0050*/ 	.dword	_ZN39_INTERNAL_27ea9cdc_4_k_cu_55631175_29664cuda3std6ranges3__45__cpo4swapE
	.align		8
        /*0058*/ 	.dword	_ZN39_INTERNAL_27ea9cdc_4_k_cu_55631175_29664cuda3std6ranges3__45__cpo9iter_moveE
	.align		8
        /*0060*/ 	.dword	_ZN39_INTERNAL_27ea9cdc_4_k_cu_55631175_29664cute7productE
	.align		8
        /*0068*/ 	.dword	_ZN39_INTERNAL_27ea9cdc_4_k_cu_55631175_29664cute1_E
	.align		8
        /*0070*/ 	.dword	$str$24
	.align		8
        /*0078*/ 	.dword	$str$25


//--------------------- .text._ZN7cutlass13device_kernelINS_4fmha6kernel28FmhaKernelTmaWarpSpecializedINS1_10collective30FmhaMainloopTmaWarpSpecializedINS_6half_tEffN4cute5tupleIJNS7_1CILi128EEENS9_ILi64EEESA_EEENS8_IJiNS9_ILi1EEENS8_IJiiEEEEEESF_SF_NS4_14ResidualFusionEJEEENS4_15FmhaFwdEpilogueIS6_fNS8_IJSB_SA_SB_EEEEENS2_23IndividualTileSchedulerEJEEEEEvNT_6ParamsE --------------------------
	.section	.text._ZN7cutlass13device_kernelINS_4fmha6kernel28FmhaKernelTmaWarpSpecializedINS1_10collective30FmhaMainloopTmaWarpSpecializedINS_6half_tEffN4cute5tupleIJNS7_1CILi128EEENS9_ILi64EEESA_EEENS8_IJiNS9_ILi1EEENS8_IJiiEEEEEESF_SF_NS4_14ResidualFusionEJEEENS4_15FmhaFwdEpilogueIS6_fNS8_IJSB_SA_SB_EEEEENS2_23IndividualTileSchedulerEJEEEEEvNT_6ParamsE,"ax",@progbits
	.align	128
.text._ZN7cutlass13device_kernelINS_4fmha6kernel28FmhaKernelTmaWarpSpecializedINS1_10collective30FmhaMainloopTmaWarpSpecializedINS_6half_tEffN4cute5tupleIJNS7_1CILi128EEENS9_ILi64EEESA_EEENS8_IJiNS9_ILi1EEENS8_IJiiEEEEEESF_SF_NS4_14ResidualFusionEJEEENS4_15FmhaFwdEpilogueIS6_fNS8_IJSB_SA_SB_EEEEENS2_23IndividualTileSchedulerEJEEEEEvNT_6ParamsE:
        .type           _ZN7cutlass13device_kernelINS_4fmha6kernel28FmhaKernelTmaWarpSpecializedINS1_10collective30FmhaMainloopTmaWarpSpecializedINS_6half_tEffN4cute5tupleIJNS7_1CILi128EEENS9_ILi64EEESA_EEENS8_IJiNS9_ILi1EEENS8_IJiiEEEEEESF_SF_NS4_14ResidualFusionEJEEENS4_15FmhaFwdEpilogueIS6_fNS8_IJSB_SA_SB_EEEEENS2_23IndividualTileSchedulerEJEEEEEvNT_6ParamsE,@function
        .size           _ZN7cutlass13device_kernelINS_4fmha6kernel28FmhaKernelTmaWarpSpecializedINS1_10collective30FmhaMainloopTmaWarpSpecializedINS_6half_tEffN4cute5tupleIJNS7_1CILi128EEENS9_ILi64EEESA_EEENS8_IJiNS9_ILi1EEENS8_IJiiEEEEEESF_SF_NS4_14ResidualFusionEJEEENS4_15FmhaFwdEpilogueIS6_fNS8_IJSB_SA_SB_EEEEENS2_23IndividualTileSchedulerEJEEEEEvNT_6ParamsE,(.L_x_123 - _ZN7cutlass13device_kernelINS_4fmha6kernel28FmhaKernelTmaWarpSpecializedINS1_10collective30FmhaMainloopTmaWarpSpecializedINS_6half_tEffN4cute5tupleIJNS7_1CILi128EEENS9_ILi64EEESA_EEENS8_IJiNS9_ILi1EEENS8_IJiiEEEEEESF_SF_NS4_14ResidualFusionEJEEENS4_15FmhaFwdEpilogueIS6_fNS8_IJSB_SA_SB_EEEEENS2_23IndividualTileSchedulerEJEEEEEvNT_6ParamsE)
        .other          _ZN7cutlass13device_kernelINS_4fmha6kernel28FmhaKernelTmaWarpSpecializedINS1_10collective30FmhaMainloopTmaWarpSpecializedINS_6half_tEffN4cute5tupleIJNS7_1CILi128EEENS9_ILi64EEESA_EEENS8_IJiNS9_ILi1EEENS8_IJiiEEEEEESF_SF_NS4_14ResidualFusionEJEEENS4_15FmhaFwdEpilogueIS6_fNS8_IJSB_SA_SB_EEEEENS2_23IndividualTileSchedulerEJEEEEEvNT_6ParamsE,@"STO_CUDA_ENTRY STV_DEFAULT"
_ZN7cutlass13device_kernelINS_4fmha6kernel28FmhaKernelTmaWarpSpecializedINS1_10collective30FmhaMainloopTmaWarpSpecializedINS_6half_tEffN4cute5tupleIJNS7_1CILi128EEENS9_ILi64EEESA_EEENS8_IJiNS9_ILi1EEENS8_IJiiEEEEEESF_SF_NS4_14ResidualFusionEJEEENS4_15FmhaFwdEpilogueIS6_fNS8_IJSB_SA_SB_EEEEENS2_23IndividualTileSchedulerEJEEEEEvNT_6ParamsE:
[----:B------:R-:W1:Y:S01]  /*0000*/  LDC R1, c[0x0][0x28] ;  /* 0x00000a00ff017b82 */ /* 0x000e620000000800 */
[----:B------:R-:W2:Y:S01]  /*0010*/  S2R R0, SR_TID.X ;  /* 0x0000000000007919 */ /* 0x000ea20000002100 */
[----:B------:R-:W-:Y:S01]  /*0020*/  ELECT P1, URZ, PT ;  /* 0x00000000003f782f */ /* 0x000fe20003820000 */
[----:B------:R-:W-:Y:S01]  /*0030*/  BSSY B0, `(.L_x_0) ;  /* 0x0000017000007945 */ /* 0x000fe20003800000 */
[----:B--2---:R-:W-:-:S05]  /*0040*/  SHF.R.U32.HI R2, RZ, 0x5, R0 ;  /* 0x00000005ff027819 */ /* 0x004fca0000011600 */
[----:B------:R-:W2:Y:S02]  /*0050*/  SHFL.IDX PT, R3, R2, RZ, 0x1f ;  /* 0x00001fff02037589 */ /* 0x000ea400000e0000 */
[----:B--2---:R-:W-:Y:S02]  /*0060*/  R2UR UR4, R3 ;  /* 0x00000000030472ca */ /* 0x004fe400000e0000 */
[----:B------:R-:W-:-:S06]  /*0070*/  SHF.R.U32.HI R3, RZ, 0x7, R0 ;  /* 0x00000007ff037819 */ /* 0x000fcc0000011600 */
[----:B------:R-:W2:Y:S05]  /*0080*/  SHFL.IDX PT, R3, R3, RZ, 0x1f ;  /* 0x00001fff03037589 */ /* 0x000eaa00000e0000 */
[----:B------:R-:W-:Y:S02]  /*0090*/  USHF.R.S32.HI UR5, URZ, 0x1f, UR4 ;  /* 0x0000001f3f057899 */ /* 0x000fe40008011404 */
[----:B------:R-:W-:Y:S02]  /*00a0*/  ISETP.NE.OR P0, PT, RZ, UR4, !P1 ;  /* 0x00000004ff007c0c */ /* 0x000fe4000cf05670 */
[----:B------:R-:W-:-:S04]  /*00b0*/  ULEA.HI UR5, UR5, UR4, URZ, 0x2 ;  /* 0x0000000405057291 */ /* 0x000fc8000f8f103f */
[----:B------:R-:W-:-:S04]  /*00c0*/  ULOP3.LUT UR5, UR5, 0xfffffffc, URZ, 0xc0, !UPT ;  /* 0xfffffffc05057892 */ /* 0x000fc8000f8ec03f */
[----:B------:R-:W-:-:S03]  /*00d0*/  UIADD3 UR5, UR4, -UR5, URZ ;  /* 0x8000000504057290 */ /* 0x000fc6000fffe03f */
[----:B-1----:R-:W-:Y:S09]  /*00e0*/  @P0 BRA `(.L_x_1) ;  /* 0x00000000002c0947 */ /* 0x002ff20003800000 */
[----:B------:R-:W-:Y:S02]  /*00f0*/  ULDC.64 UR6, c[0x0][0x198] ;  /* 0x0000660000067ab9 */ /* 0x000fe40000000a00 */
[----:B------:R-:W-:Y:S02]  /*0100*/  UIADD3 UR8, UP0, UR6, 0xf0, URZ ;  /* 0x000000f006087890 */ /* 0x000fe4000ff1e03f */
[----:B------:R-:W-:Y:S02]  /*0110*/  UIADD3 UR10, UP1, UR6, 0x1f0, URZ ;  /* 0x000001f0060a7890 */ /* 0x000fe4000ff3e03f */
[----:B------:R-:W-:Y:S02]  /*0120*/  UIADD3 UR6, UP2, UR6, 0x2f0, URZ ;  /* 0x000002f006067890 */ /* 0x000fe4000ff5e03f */
[----:B------:R-:W-:Y:S02]  /*0130*/  UIADD3.X UR9, URZ, UR7, URZ, UP0, !UPT ;  /* 0x000000073f097290 */ /* 0x000fe400087fe43f */
[----:B------:R-:W-:-:S02]  /*0140*/  UIADD3.X UR11, URZ, UR7, URZ, UP1, !UPT ;  /* 0x000000073f0b7290 */ /* 0x000fc40008ffe43f */
[----:B------:R-:W-:-:S05]  /*0150*/  UIADD3.X UR7, URZ, UR7, URZ, UP2, !UPT ;  /* 0x000000073f077290 */ /* 0x000fca00097fe43f */
[----:B------:R1:W-:Y:S02]  /*0160*/  UTMACCTL.PF [UR8] ;  /* 0x00000000080079b9 */ /* 0x0003e40008040000 */
[----:B------:R1:W-:Y:S02]  /*0170*/  UTMACCTL.PF [UR10] ;  /* 0x000000000a0079b9 */ /* 0x0003e40008040000 */
[----:B------:R1:W-:Y:S02]  /*0180*/  UTMACCTL.PF [UR6] ;  /* 0x00000000060079b9 */ /* 0x0003e40008040000 */
[----:B-1----:R-:W-:Y:S01]  /*0190*/  NOP ;  /* 0x0000000000007918 */ /* 0x002fe20000000000 */
.L_x_1:
[----:B------:R-:W-:Y:S05]  /*01a0*/  BSYNC B0 ;  /* 0x0000000000007941 */ /* 0x000fea0003800000 */
.L_x_0:
[----:B------:R-:W1:Y:S01]  /*01b0*/  SHFL.IDX PT, R4, R2, RZ, 0x1f ;  /* 0x00001fff02047589 */ /* 0x000e6200000e0000 */
[----:B--2---:R-:W-:Y:S01]  /*01c0*/  R2UR UR36, R3 ;  /* 0x00000000032472ca */ /* 0x004fe200000e0000 */
[----:B------:R-:W-:-:S12]  /*01d0*/  UISETP.NE.AND UP0, UPT, UR5, 0x1, UPT ;  /* 0x000000010500788c */ /* 0x000fd8000bf05270 */
[----:B------:R-:W-:Y:S02]  /*01e0*/  UIADD3 UR7, UR36, -0x1, URZ ;  /* 0xffffffff24077890 */ /* 0x000fe4000fffe03f */
[----:B------:R-:W-:Y:S02]  /*01f0*/  UISETP.EQ.AND UP0, UPT, UR36, URZ, !UP0 ;  /* 0x0000003f2400728c */ /* 0x000fe4000c702270 */
[----:B------:R-:W-:Y:S02]  /*0200*/  UISETP.GE.U32.AND UP1, UPT, UR7, 0x4, UPT ;  /* 0x000000040700788c */ /* 0x000fe4000bf26070 */
[----:B------:R-:W-:Y:S01]  /*0210*/  USEL UR4, URZ, 0x1, !UP0 ;  /* 0x000000013f047887 */ /* 0x000fe2000c000000 */
[----:B-1----:R-:W-:-:S03]  /*0220*/  ISETP.NE.AND P0, PT, R4, RZ, PT ;  /* 0x000000ff0400720c */ /* 0x002fc60003f05270 */
[----:B------:R-:W-:-:S10]  /*0230*/  USEL UR4, UR4, 0x2, UP1 ;  /* 0x0000000204047887 */ /* 0x000fd40008800000 */
[----:B------:R-:W-:Y:S05]  /*0240*/  @P0 BRA `(.L_x_2) ;  /* 0x0000000000480947 */ /* 0x000fea0003800000 */
[----:B------:R-:W1:Y:S01]  /*0250*/  S2UR UR8, SR_CgaCtaId ;  /* 0x00000000000879c3 */ /* 0x000e620000008800 */
[----:B------:R-:W-:Y:S01]  /*0260*/  UMOV UR6, 0x400 ;  /* 0x0000040000067882 */ /* 0x000fe20000000000 */
[----:B------:R-:W-:Y:S01]  /*0270*/  UMOV UR9, 0x1 ;  /* 0x0000000100097882 */ /* 0x000fe20000000000 */
[----:B------:R-:W-:Y:S01]  /*0280*/  UMOV UR10, 0x80 ;  /* 0x00000080000a7882 */ /* 0x000fe20000000000 */
[----:B------:R-:W-:Y:S01]  /*0290*/  ELECT P0, URZ, PT ;  /* 0x00000000003f782f */ /* 0x000fe20003800000 */
[----:B------:R-:W-:-:S04]  /*02a0*/  UIADD3 UR10, -UR10, 0x100000, URZ ;  /* 0x001000000a0a7890 */ /* 0x000fc8000fffe13f */
[----:B------:R-:W-:Y:S02]  /*02b0*/  USHF.L.U32 UR11, UR10, 0xb, URZ ;  /* 0x0000000b0a0b7899 */ /* 0x000fe4000800063f */
[----:B------:R-:W-:Y:S02]  /*02c0*/  USHF.L.U32 UR10, UR10, 0x1, URZ ;  /* 0x000000010a0a7899 */ /* 0x000fe4000800063f */
[----:B-1----:R-:W-:Y:S02]  /*02d0*/  ULEA UR6, UR8, UR6, 0x18 ;  /* 0x0000000608067291 */ /* 0x002fe4000f8ec03f */
[----:B------:R-:W-:-:S04]  /*02e0*/  UIADD3 UR8, -UR9, 0x100000, URZ ;  /* 0x0010000009087890 */ /* 0x000fc8000fffe13f */
[----:B------:R-:W-:Y:S02]  /*02f0*/  USHF.L.U32 UR9, UR8, 0xb, URZ ;  /* 0x0000000b08097899 */ /* 0x000fe4000800063f */
[----:B------:R-:W-:Y:S01]  /*0300*/  USHF.L.U32 UR8, UR8, 0x1, URZ ;  /* 0x0000000108087899 */ /* 0x000fe2000800063f */
[----:B------:R-:W1:Y:S11]  /*0310*/  FENCE.VIEW.ASYNC.S ;  /* 0x00000000000073c6 */ /* 0x000e760000000000 */
[----:B-1----:R1:W2:Y:S01]  /*0320*/  SYNCS.EXCH.64 URZ, [UR6+0x1c050], UR8 ;  /* 0x01c05008063f75b2 */ /* 0x0022a20008000100 */
[----:B------:R1:W3:Y:S01]  /*0330*/  SYNCS.EXCH.64 URZ, [UR6+0x1c060], UR10 ;  /* 0x01c0600a063f75b2 */ /* 0x0002e20008000100 */
[----:B------:R1:W4:Y:S01]  /*0340*/  SYNCS.EXCH.64 URZ, [UR6+0x1c058], UR8 ;  /* 0x01c05808063f75b2 */ /* 0x0003220008000100 */
[----:B------:R1:W1:Y:S01]  /*0350*/  SYNCS.EXCH.64 URZ, [UR6+0x1c068], UR10 ;  /* 0x01c0680a063f75b2 */ /* 0x0002620008000100 */
[----:B------:R-:W-:Y:S01]  /*0360*/  NOP ;  /* 0x0000000000007918 */ /* 0x000fe20000000000 */
.L_x_2:
[----:B------:R-:W5:Y:S01]  /*0370*/  SHFL.IDX PT, R3, R2, RZ, 0x1f ;  /* 0x00001fff02037589 */ /* 0x000f6200000e0000 */
[----:B------:R-:W-:Y:S01]  /*0380*/  NOP ;  /* 0x0000000000007918 */ /* 0x000fe20000000000 */
[----:B-----5:R-:W-:-:S13]  /*0390*/  ISETP.NE.AND P0, PT, R3, RZ, PT ;  /* 0x000000ff0300720c */ /* 0x020fda0003f05270 */
[----:B------:R-:W-:Y:S05]  /*03a0*/  @P0 BRA `(.L_x_3) ;  /* 0x0000000000600947 */ /* 0x000fea0003800000 */
[----:B-1----:R-:W1:Y:S01]  /*03b0*/  S2UR UR8, SR_CgaCtaId ;  /* 0x00000000000879c3 */ /* 0x002e620000008800 */
[----:B------:R-:W-:Y:S01]  /*03c0*/  UMOV UR6, 0x400 ;  /* 0x0000040000067882 */ /* 0x000fe20000000000 */
[----:B------:R-:W-:Y:S01]  /*03d0*/  UMOV UR10, 0x1 ;  /* 0x00000001000a7882 */ /* 0x000fe20000000000 */
[----:B------:R-:W-:Y:S01]  /*03e0*/  UMOV UR9, 0x100 ;  /* 0x0000010000097882 */ /* 0x000fe20000000000 */
[----:B------:R-:W-:-:S04]  /*03f0*/  UIADD3 UR10, -UR10, 0x100000, URZ ;  /* 0x001000000a0a7890 */ /* 0x000fc8000fffe13f */
[----:B------:R-:W-:Y:S02]  /*0400*/  USHF.L.U32 UR11, UR10, 0xb, URZ ;  /* 0x0000000b0a0b7899 */ /* 0x000fe4000800063f */
[----:B------:R-:W-:Y:S01]  /*0410*/  USHF.L.U32 UR10, UR10, 0x1, URZ ;  /* 0x000000010a0a7899 */ /* 0x000fe2000800063f */
[----:B------:R-:W-:Y:S01]  /*0420*/  ELECT P0, URZ, PT ;  /* 0x00000000003f782f */ /* 0x000fe20003800000 */
[----:B-1----:R-:W-:Y:S02]  /*0430*/  ULEA UR6, UR8, UR6, 0x18 ;  /* 0x0000000608067291 */ /* 0x002fe4000f8ec03f */
[----:B------:R-:W-:-:S04]  /*0440*/  UIADD3 UR8, -UR9, 0x100000, URZ ;  /* 0x0010000009087890 */ /* 0x000fc8000fffe13f */
[----:B------:R-:W-:Y:S02]  /*0450*/  USHF.L.U32 UR9, UR8, 0xb, URZ ;  /* 0x0000000b08097899 */ /* 0x000fe4000800063f */
[----:B------:R-:W-:Y:S01]  /*0460*/  USHF.L.U32 UR8, UR8, 0x1, URZ ;  /* 0x0000000108087899 */ /* 0x000fe2000800063f */
[----:B------:R-:W1:Y:S03]  /*0470*/  FENCE.VIEW.ASYNC.S ;  /* 0x00000000000073c6 */ /* 0x000e660000000000 */
[----:B-1----:R1:W1:Y:S08]  /*0480*/  SYNCS.EXCH.64 URZ, [UR6+0x1c000], UR10 ;  /* 0x01c0000a063f75b2 */ /* 0x0022700008000100 */
[----:B------:R1:W1:Y:S01]  /*0490*/  SYNCS.EXCH.64 URZ, [UR6+0x1c028], UR8 ;  /* 0x01c02808063f75b2 */ /* 0x0002620008000100 */
        /* <DEDUP_REMOVED lines=8> */
[----:B------:R-:W-:Y:S01]  /*0520*/  NOP ;  /* 0x0000000000007918 */ /* 0x000fe20000000000 */
.L_x_3:
        /* <DEDUP_REMOVED lines=21> */
[----:B------:R-:W-:Y:S01]  /*0680*/  NOP ;  /* 0x0000000000007918 */ /* 0x000fe20000000000 */
.L_x_4:
[----:B------:R-:W5:Y:S01]  /*0690*/  SHFL.IDX PT, R3, R2, RZ, 0x1f ;  /* 0x00001fff02037589 */ /* 0x000f6200000e0000 */
[----:B------:R-:W-:Y:S01]  /*06a0*/  ELECT P0, URZ, PT ;  /* 0x00000000003f782f */ /* 0x000fe20003800000 */
[----:B------:R-:W-:Y:S01]  /*06b0*/  NOP ;  /* 0x0000000000007918 */ /* 0x000fe20000000000 */
[----:B-1----:R-:W-:Y:S02]  /*06c0*/  UMOV UR8, 0x80 ;  /* 0x0000008000087882 */ /* 0x002fe40000000000 */
[C---:B-----5:R-:W-:Y:S02]  /*06d0*/  ISETP.NE.OR P0, PT, R3.reuse, RZ, !P0 ;  /* 0x000000ff0300720c */ /* 0x060fe40004705670 */
[----:B------:R-:W-:-:S11]  /*06e0*/  ISETP.NE.AND P2, PT, R3, RZ, PT ;  /* 0x000000ff0300720c */ /* 0x000fd60003f45270 */
[----:B------:R-:W-:Y:S01]  /*06f0*/  VOTEU.ALL UP0, P0 ;  /* 0x00000000003f7886 */ /* 0x000fe20000000000 */
[----:B------:R-:W-:Y:S01]  /*0700*/  VOTEU.ALL UP2, P0 ;  /* 0x00000000003f7886 */ /* 0x000fe20000040000 */
[----:B------:R-:W-:Y:S01]  /*0710*/  VOTEU.ALL UP3, P0 ;  /* 0x00000000003f7886 */ /* 0x000fe20000060000 */
[----:B------:R-:W-:Y:S02]  /*0720*/  VOTEU.ALL UP4, P0 ;  /* 0x00000000003f7886 */ /* 0x000fe40000080000 */
[----:B------:R-:W1:Y:S01]  /*0730*/  @!UP0 S2UR UR10, SR_CgaCtaId ;  /* 0x00000000000a89c3 */ /* 0x000e620000008800 */
[----:B------:R-:W-:Y:S01]  /*0740*/  @!UP0 UMOV UR6, 0x400 ;  /* 0x0000040000068882 */ /* 0x000fe20000000000 */
[----:B------:R-:W-:-:S04]  /*0750*/  @!UP0 UIADD3 UR8, -UR8, 0x100000, URZ ;  /* 0x0010000008088890 */ /* 0x000fc8000fffe13f */
[----:B------:R-:W-:Y:S02]  /*0760*/  @!UP0 USHF.L.U32 UR9, UR8, 0xb, URZ ;  /* 0x0000000b08098899 */ /* 0x000fe4000800063f */
[----:B------:R-:W-:Y:S02]  /*0770*/  @!UP0 USHF.L.U32 UR8, UR8, 0x1, URZ ;  /* 0x0000000108088899 */ /* 0x000fe4000800063f */
[----:B-1----:R-:W-:Y:S01]  /*0780*/  @!UP0 ULEA UR6, UR10, UR6, 0x18 ;  /* 0x000000060a068291 */ /* 0x002fe2000f8ec03f */
[----:B------:R-:W-:Y:S01]  /*0790*/  VOTEU.ALL UP0, P0 ;  /* 0x00000000003f7886 */ /* 0x000fe20000000000 */
[----:B------:R-:W1:Y:S10]  /*07a0*/  FENCE.VIEW.ASYNC.S ;  /* 0x00000000000073c6 */ /* 0x000e740000000000 */
[----:B-1----:R1:W1:Y:S01]  /*07b0*/  @!UP0 SYNCS.EXCH.64 URZ, [UR6+0x1c090], UR8 ;  /* 0x01c09008063f85b2 */ /* 0x0022620008000100 */
[----:B------:R1:W1:Y:S01]  /*07c0*/  @!UP2 SYNCS.EXCH.64 URZ, [UR6+0x1c098], UR8 ;  /* 0x01c09808063fa5b2 */ /* 0x0002620008000100 */
[----:B------:R1:W1:Y:S01]  /*07d0*/  @!UP3 SYNCS.EXCH.64 URZ, [UR6+0x1c0a0], UR8 ;  /* 0x01c0a008063fb5b2 */ /* 0x0002620008000100 */
[----:B------:R1:W1:Y:S01]  /*07e0*/  @!UP4 SYNCS.EXCH.64 URZ, [UR6+0x1c0a8], UR8 ;  /* 0x01c0a808063fc5b2 */ /* 0x0002620008000100 */
[----:B------:R-:W-:Y:S01]  /*07f0*/  NOP ;  /* 0x0000000000007918 */ /* 0x000fe20000000000 */
[----:B------:R-:W-:Y:S05]  /*0800*/  @P2 BRA `(.L_x_5) ;  /* 0x0000000000582947 */ /* 0x000fea0003800000 */
[----:B-1----:R-:W1:Y:S01]  /*0810*/  S2UR UR8, SR_CgaCtaId ;  /* 0x00000000000879c3 */ /* 0x002e620000008800 */
        /* <DEDUP_REMOVED lines=12> */
[----:B-1----:R1:W1:Y:S01]  /*08e0*/  SYNCS.EXCH.64 URZ, [UR6+0x1c0c0], UR8 ;  /* 0x01c0c008063f75b2 */ /* 0x0022620008000100 */
        /* <DEDUP_REMOVED lines=8> */
.L_x_5:
[----:B------:R-:W-:Y:S01]  /*0970*/  ISETP.NE.AND P0, PT, RZ, UR36, PT ;  /* 0x00000024ff007c0c */ /* 0x000fe2000bf05270 */
[----:B------:R-:W-:Y:S01]  /*0980*/  NOP ;  /* 0x0000000000007918 */ /* 0x000fe20000000000 */
[----:B------:R-:W-:Y:S01]  /*0990*/  MOV R2, UR5 ;  /* 0x0000000500027c02 */ /* 0x000fe20008000f00 */
[----:B-1234-:R-:W-:Y:S03]  /*09a0*/  BAR.SYNC.DEFER_BLOCKING 0x0 ;  /* 0x0000000000007b1d */ /* 0x01efe60000010000 */
[----:B------:R-:W-:-:S07]  /*09b0*/  ISETP.EQ.AND P2, PT, R2, 0x1, P1 ;  /* 0x000000010200780c */ /* 0x000fce0000f42270 */
[----:B------:R-:W-:Y:S06]  /*09c0*/  @!P0 BRA `(.L_x_6) ;  /* 0x0000007800348947 */ /* 0x000fec0003800000 */
[----:B------:R-:W-:-:S06]  /*09d0*/  UISETP.GT.U32.AND UP0, UPT, UR7, 0x3, UPT ;  /* 0x000000030700788c */ /* 0x000fcc000bf04070 */
[----:B------:R-:W-:-:S13]  /*09e0*/  PLOP3.LUT P0, PT, PT, PT, UP0, 0x80, 0x0 ;  /* 0x000000000000781c */ /* 0x000fda0003f0f008 */
[----:B------:R-:W-:Y:S05]  /*09f0*/  @P0 EXIT ;  /* 0x000000000000094d */ /* 0x000fea0003800000 */
.L_x_7:
[----:B------:R-:W-:-:S08]  /*0a00*/  NOP ;  /* 0x0000000000007918 */ /* 0x000fd00000000000 */
[----:B------:R-:W1:Y:S02]  /*0a10*/  USETMAXREG.TRY_ALLOC.CTAPOOL UP0, 0xf0 ;  /* 0x000000f0000079c8 */ /* 0x000e640008000600 */
[----:B-1----:R-:W-:-:S13]  /*0a20*/  PLOP3.LUT P0, PT, PT, PT, UP0, 0x80, 0x0 ;  /* 0x000000000000781c */ /* 0x002fda0003f0f008 */
[----:B------:R-:W-:Y:S05]  /*0a30*/  @!P0 BRA `(.L_x_7) ;  /* 0xfffffffc00f08947 */ /* 0x000fea000383ffff */
[----:B------:R-:W-:Y:S01]  /*0a40*/  UISETP.NE.AND UP0, UPT, UR36, 0x1, UPT ;  /* 0x000000012400788c */ /* 0x000fe2000bf05270 */
[----:B------:R-:W1:Y:S01]  /*0a50*/  S2UR UR42, SR_CTAID.X ;  /* 0x00000000002a79c3 */ /* 0x000e620000002500 */
[----:B------:R-:W-:Y:S01]  /*0a60*/  UMOV UR5, URZ ;  /* 0x0000003f00057c82 */ /* 0x000fe20008000000 */
[----:B------:R-:W-:-:S03]  /*0a70*/  UMOV UR6, URZ ;  /* 0x0000003f00067c82 */ /* 0x000fc60008000000 */
[----:B------:R-:W-:-:S13]  /*0a80*/  PLOP3.LUT P0, PT, PT, PT, UP0, 0x80, 0x0 ;  /* 0x000000000000781c */ /* 0x000fda0003f0f008 */
[----:B------:R-:W-:Y:S05]  /*0a90*/  @!P0 BRA `(.L_x_8) ;  /* 0x00000000003c8947 */ /* 0x000fea0003800000 */
[----:B------:R-:W-:Y:S01]  /*0aa0*/  UISETP.NE.AND UP0, UPT, UR36, 0x2, UPT ;  /* 0x000000022400788c */ /* 0x000fe2000bf05270 */
[----:B------:R-:W-:-:S05]  /*0ab0*/  UMOV UR6, 0x1 ;  /* 0x0000000100067882 */ /* 0x000fca0000000000 */
[----:B------:R-:W-:-:S13]  /*0ac0*/  PLOP3.LUT P1, PT, PT, PT, UP0, 0x80, 0x0 ;  /* 0x000000000000781c */ /* 0x000fda0003f2f008 */
[----:B------:R-:W-:Y:S05]  /*0ad0*/  @!P1 BRA `(.L_x_8) ;  /* 0x00000000002c9947 */ /* 0x000fea0003800000 */
[----:B------:R-:W-:-:S06]  /*0ae0*/  UISETP.NE.AND UP0, UPT, UR36, 0x3, UPT ;  /* 0x000000032400788c */ /* 0x000fcc000bf05270 */
[----:B------:R-:W-:-:S13]  /*0af0*/  PLOP3.LUT P1, PT, PT, PT, UP0, 0x80, 0x0 ;  /* 0x000000000000781c */ /* 0x000fda0003f2f008 */
[----:B------:R-:W-:Y:S05]  /*0b00*/  @!P1 BRA `(.L_x_9) ;  /* 0x0000000000189947 */ /* 0x000fea0003800000 */
[----:B------:R-:W-:-:S11]  /*0b10*/  UISETP.NE.AND UP0, UPT, UR36, 0x4, UPT ;  /* 0x000000042400788c */ /* 0x000fd6000bf05270 */
[----:B------:R-:W-:Y:S01]  /*0b20*/  @!UP0 UMOV UR5, 0x1 ;  /* 0x0000000100058882 */ /* 0x000fe20000000000 */
[----:B------:R-:W-:Y:S01]  /*0b30*/  @!UP0 UMOV UR6, 0x1 ;  /* 0x0000000100068882 */ /* 0x000fe20000000000 */
[----:B------:R-:W-:Y:S01]  /*0b40*/  @UP0 UMOV UR5, URZ ;  /* 0x0000003f00050c82 */ /* 0x000fe20008000000 */
[----:B------:R-:W-:Y:S01]  /*0b50*/  @UP0 UMOV UR6, URZ ;  /* 0x0000003f00060c82 */ /* 0x000fe20008000000 */
[----:B------:R-:W-:Y:S05]  /*0b60*/  BRA `(.L_x_8) ;  /* 0x0000000000087947 */ /* 0x000fea0003800000 */
.L_x_9:
[----:B------:R-:W-:Y:S01]  /*0b70*/  UMOV UR5, 0x1 ;  /* 0x0000000100057882 */ /* 0x000fe20000000000 */
[----:B------:R-:W-:-:S05]  /*0b80*/  UMOV UR6, URZ ;  /* 0x0000003f00067c82 */ /* 0x000fca0008000000 */
.L_x_8:
[----:B------:R-:W-:Y:S05]  /*0b90*/  @!P0 BRA `(.L_x_10) ;  /* 0x00000000003c8947 */ /* 0x000fea0003800000 */
[----:B------:R-:W-:-:S06]  /*0ba0*/  UISETP.NE.AND UP0, UPT, UR36, 0x2, UPT ;  /* 0x000000022400788c */ /* 0x000fcc000bf05270 */
[----:B------:R-:W-:-:S13]  /*0bb0*/  PLOP3.LUT P0, PT, PT, PT, UP0, 0x80, 0x0 ;  /* 0x000000000000781c */ /* 0x000fda0003f0f008 */
[----:B------:R-:W-:Y:S05]  /*0bc0*/  @!P0 BRA `(.L_x_11) ;  /* 0x0000000000288947 */ /* 0x000fea0003800000 */
[----:B------:R-:W-:-:S06]  /*0bd0*/  UISETP.NE.AND UP0, UPT, UR36, 0x3, UPT ;  /* 0x000000032400788c */ /* 0x000fcc000bf05270 */
[----:B------:R-:W-:-:S13]  /*0be0*/  PLOP3.LUT P0, PT, PT, PT, UP0, 0x80, 0x0 ;  /* 0x000000000000781c */ /* 0x000fda0003f0f008 */
[----:B------:R-:W-:Y:S05]  /*0bf0*/  @!P0 BRA `(.L_x_12) ;  /* 0x0000000000148947 */ /* 0x000fea0003800000 */
[----:B------:R-:W-:-:S06]  /*0c00*/  UISETP.NE.AND UP0, UPT, UR36, 0x4, UPT ;  /* 0x000000042400788c */ /* 0x000fcc000bf05270 */
[----:B------:R-:W-:-:S13]  /*0c10*/  PLOP3.LUT P0, PT, PT, PT, UP0, 0x80, 0x0 ;  /* 0x000000000000781c */ /* 0x000fda0003f0f008 */
[----:B------:R-:W-:Y:S05]  /*0c20*/  @P0 BRA `(.L_x_13) ;  /* 0x00000000001c0947 */ /* 0x000fea0003800000 */
[----:B-1----:R-:W-:Y:S01]  /*0c30*/  ULEA UR42, UR42, 0x3, 0x1 ;  /* 0x000000032a2a7891 */ /* 0x002fe2000f8e083f */
[----:B------:R-:W-:Y:S11]  /*0c40*/  BRA `(.L_x_13) ;  /* 0x0000000000147947 */ /* 0x000ff60003800000 */
.L_x_12:
[----:B-1----:R-:W-:Y:S01]  /*0c50*/  ULEA UR42, UR42, 0x2, 0x1 ;  /* 0x000000022a2a7891 */ /* 0x002fe2000f8e083f */
[----:B------:R-:W-:Y:S11]  /*0c60*/  BRA `(.L_x_13) ;  /* 0x00000000000c7947 */ /* 0x000ff60003800000 */
.L_x_11:
[----:B-1----:R-:W-:Y:S01]  /*0c70*/  ULEA UR42, UR42, 0x1, 0x1 ;  /* 0x000000012a2a7891 */ /* 0x002fe2000f8e083f */
[----:B------:R-:W-:Y:S11]  /*0c80*/  BRA `(.L_x_13) ;  /* 0x0000000000047947 */ /* 0x000ff60003800000 */
.L_x_10:
[----:B-1----:R-:W-:-:S12]  /*0c90*/  USHF.L.U32 UR42, UR42, 0x1, URZ ;  /* 0x000000012a2a7899 */ /* 0x002fd8000800063f */
.L_x_13:
[----:B------:R-:W-:-:S04]  /*0ca0*/  ULOP3.LUT UR8, UR4, 0x1, URZ, 0xfc, !UPT ;  /* 0x0000000104087892 */ /* 0x000fc8000f8efc3f */
[----:B------:R-:W-:-:S06]  /*0cb0*/  UISETP.NE.AND UP0, UPT, UR8, 0x3, UPT ;  /* 0x000000030800788c */ /* 0x000fcc000bf05270 */
[----:B------:R-:W-:-:S13]  /*0cc0*/  PLOP3.LUT P0, PT, PT, PT, UP0, 0x80, 0x0 ;  /* 0x000000000000781c */ /* 0x000fda0003f0f008 */
[----:B------:R-:W-:Y:S05]  /*0cd0*/  @!P0 BRA `(.L_x_14) ;  /* 0x0000000000048947 */ /* 0x000fea0003800000 */
[----:B-1----:R-:W-:Y:S01]  /*0ce0*/  BPT.TRAP 0x1 ;  /* 0x000000040000795c */ /* 0x002fe20000300000 */
.L_x_14:
[----:B------:R-:W2:Y:S01]  /*0cf0*/  S2UR UR8, SR_CgaCtaId ;  /* 0x00000000000879c3 */ /* 0x000ea20000008800 */
[----:B------:R-:W-:Y:S01]  /*0d00*/  UMOV UR37, 0x400 ;  /* 0x0000040000257882 */ /* 0x000fe20000000000 */
[----:B------:R-:W-:Y:S02]  /*0d10*/  MOV R2, UR5 ;  /* 0x0000000500027c02 */ /* 0x000fe40008000f00 */
[----:B------:R-:W-:Y:S02]  /*0d20*/  SHF.R.S32.HI R3, RZ, 0x1f, R0 ;  /* 0x0000001fff037819 */ /* 0x000fe40000011400 */
[----:B------:R-:W-:Y:S02]  /*0d30*/  SHF.L.U32 R2, R2, 0x1f, RZ ;  /* 0x0000001f02027819 */ /* 0x000fe400000006ff */
[----:B------:R-:W-:-:S04]  /*0d40*/  LEA.HI R3, R3, R0, RZ, 0x7 ;  /* 0x0000000003037211 */ /* 0x000fc800078f38ff */
[----:B------:R-:W-:-:S04]  /*0d50*/  LOP3.LUT R3, R3, 0xffffff80, RZ, 0xc0, !PT ;  /* 0xffffff8003037812 */ /* 0x000fc800078ec0ff */
[----:B------:R-:W-:-:S04]  /*0d60*/  IADD3 R3, -R3, R0, RZ ;  /* 0x0000000003037210 */ /* 0x000fc80007ffe1ff */
[----:B------:R-:W-:Y:S01]  /*0d70*/  SHF.R.S32.HI R0, RZ, 0x1f, R3 ;  /* 0x0000001fff007819 */ /* 0x000fe20000011403 */
[----:B--2---:R-:W-:-:S03]  /*0d80*/  ULEA UR37, UR8, UR37, 0x18 ;  /* 0x0000002508257291 */ /* 0x004fc6000f8ec03f */
[----:B------:R-:W-:Y:S01]  /*0d90*/  LEA.HI R0, R0, R3, RZ, 0x2 ;  /* 0x0000000300007211 */ /* 0x000fe200078f10ff */
[----:B------:R-:W-:-:S03]  /*0da0*/  ULEA UR8, UR6, UR37, 0x3 ;  /* 0x0000002506087291 */ /* 0x000fc6000f8e183f */
[----:B------:R-:W-:-:S04]  /*0db0*/  LOP3.LUT R0, R0, 0x7ffffffc, RZ, 0xc0, !PT ;  /* 0x7ffffffc00007812 */ /* 0x000fc800078ec0ff */
[----:B------:R-:W-:Y:S02]  /*0dc0*/  IADD3 R0, R3, -R0, RZ ;  /* 0x8000000003007210 */ /* 0x000fe40007ffe0ff */
[----:B------:R-:W2:Y:S02]  /*0dd0*/  SYNCS.PHASECHK.TRANS64.TRYWAIT P1, [UR8+0x1c050], R2 ;  /* 0x01c05002ff0075a7 */ /* 0x000ea40008020148 */
[----:B--2---:R-:W-:Y:S05]  /*0de0*/  @!P1 BRA `(.L_x_15) ;  /* 0x0000008400d89947 */ /* 0x004fea0003800000 */
.L_x_105:
[----:B------:R-:W-:Y:S01]  /*0df0*/  IMAD.SHL.U32 R0, R0, 0x2, RZ ;  /* 0x0000000200007824 */ /* 0x000fe200078e00ff */
[----:B------:R-:W-:Y:S06]  /*0e00*/  @!P0 BRA `(.L_x_16) ;  /* 0x0000000000048947 */ /* 0x000fec0003800000 */
[----:B-1----:R-:W-:Y:S01]  /*0e10*/  BPT.TRAP 0x1 ;  /* 0x000000040000795c */ /* 0x002fe20000300000 */
.L_x_16:
[----:B------:R-:W-:Y:S01]  /*0e20*/  SHF.L.U32 R7, RZ, 0x1f, RZ ;  /* 0x0000001fff077819 */ /* 0x000fe200000006ff */
[----:B------:R-:W-:Y:S01]  /*0e30*/  UIADD3 UR11, UR37, 0x1c090, URZ ;  /* 0x0001c090250b7890 */ /* 0x000fe2000fffe03f */
[----:B------:R-:W-:Y:S02]  /*0e40*/  ISETP.NE.AND P2, PT, RZ, UR7, PT ;  /* 0x00000007ff007c0c */ /* 0x000fe4000bf45270 */
[----:B------:R-:W3:Y:S02]  /*0e50*/  SYNCS.PHASECHK.TRANS64.TRYWAIT P1, [UR37+0x1c000], R7 ;  /* 0x01c00007ff0075a7 */ /* 0x000ee40008020165 */
[----:B---3--:R-:W-:Y:S09]  /*0e60*/  @!P1 BRA `(.L_x_17) ;  /* 0x0000008400d09947 */ /* 0x008ff20003800000 */
.L_x_106:
[----:B------:R-:W-:Y:S01]  /*0e70*/  ULEA UR5, UR36, UR11, 0x3 ;  /* 0x0000000b24057291 */ /* 0x000fe2000f8e183f */
[----:B--2---:R-:W-:-:S04]  /*0e80*/  SEL R2, RZ, 0x1, P2 ;  /* 0x00000001ff027807 */ /* 0x004fc80001000000 */
[----:B------:R-:W-:-:S04]  /*0e90*/  SHF.L.U32 R2, R2, 0x1f, RZ ;  /* 0x0000001f02027819 */ /* 0x000fc800000006ff */
[----:B------:R-:W2:Y:S02]  /*0ea0*/  SYNCS.PHASECHK.TRANS64.TRYWAIT P1, [UR5+-0x8], R2 ;  /* 0xfffff802ff0075a7 */ /* 0x000ea40008020145 */
[----:B--2---:R-:W-:Y:S05]  /*0eb0*/  @!P1 BRA `(.L_x_18) ;  /* 0x0000008400d49947 */ /* 0x004fea0003800000 */
.L_x_107:
[----:B------:R-:W-:Y:S01]  /*0ec0*/  USHF.R.U32.HI UR8, URZ, 0x4, UR37 ;  /* 0x000000043f087899 */ /* 0x000fe20008011625 */
[----:B------:R-:W-:Y:S01]  /*0ed0*/  WARPGROUP.ARRIVE ;  /* 0x00000000000079c5 */ /* 0x000fe20000000000 */
[----:B------:R-:W-:Y:S01]  /*0ee0*/  UIADD3 UR9, UR37, 0x8000, URZ ;  /* 0x0000800025097890 */ /* 0x000fe2000fffe03f */
[----:B--2---:R-:W2:Y:S01]  /*0ef0*/  LDC R3, c[0x0][0x28c] ;  /* 0x0000a300ff037b82 */ /* 0x004ea20000000800 */
[----:B------:R-:W-:Y:S01]  /*0f00*/  ULOP3.LUT UR8, UR8, 0x3fff, URZ, 0xc0, !UPT ;  /* 0x00003fff08087892 */ /* 0x000fe2000f8ec03f */
[C---:B------:R-:W-:Y:S01]  /*0f10*/  IADD3 R2, R0.reuse, 0x1, RZ ;  /* 0x0000000100027810 */ /* 0x040fe20007ffe0ff */
[----:B------:R-:W-:Y:S01]  /*0f20*/  USHF.R.U32.HI UR9, URZ, 0x4, UR9 ;  /* 0x000000043f097899 */ /* 0x000fe20008011609 */
[C---:B------:R-:W-:Y:S01]  /*0f30*/  IADD3 R4, R0.reuse, 0x8, RZ ;  /* 0x0000000800047810 */ /* 0x040fe20007ffe0ff */
[----:B------:R-:W-:Y:S01]  /*0f40*/  ULOP3.LUT UR8, UR8, 0x10000, URZ, 0xfc, !UPT ;  /* 0x0001000008087892 */ /* 0x000fe2000f8efc3f */
[----:B------:R-:W-:Y:S01]  /*0f50*/  IADD3 R6, R0, 0x10, RZ ;  /* 0x0000001000067810 */ /* 0x000fe20007ffe0ff */
[----:B------:R-:W-:Y:S01]  /*0f60*/  ULOP3.LUT UR10, UR9, 0x3fff, URZ, 0xc0, !UPT ;  /* 0x00003fff090a7892 */ /* 0x000fe2000f8ec03f */
[----:B------:R-:W-:Y:S01]  /*0f70*/  P2R R10, PR, RZ, 0x1 ;  /* 0x00000001ff0a7803 */ /* 0x000fe20000000000 */
[----:B------:R-:W-:-:S02]  /*0f80*/  ULEA UR8, UR6, UR8, 0xa ;  /* 0x0000000806087291 */ /* 0x000fc4000f8e503f */
[----:B------:R-:W-:Y:S01]  /*0f90*/  ULOP3.LUT UR6, UR10, 0x10000, URZ, 0xfc, !UPT ;  /* 0x000100000a067892 */ /* 0x000fe2000f8efc3f */
[----:B------:R-:W-:Y:S01]  /*0fa0*/  UMOV UR9, 0x40000040 ;  /* 0x4000004000097882 */ /* 0x000fe20000000000 */
[----:B------:R-:W-:Y:S01]  /*0fb0*/  UMOV UR15, 0x40000040 ;  /* 0x40000040000f7882 */ /* 0x000fe20000000000 */
[----:B------:R-:W-:Y:S02]  /*0fc0*/  UMOV UR13, UR9 ;  /* 0x00000009000d7c82 */ /* 0x000fe40008000000 */
[----:B------:R-:W-:Y:S01]  /*0fd0*/  UMOV UR12, UR8 ;  /* 0x00000008000c7c82 */ /* 0x000fe20008000000 */
[----:B------:R-:W-:Y:S01]  /*0fe0*/  UIADD3 UR16, UR8, 0x4, URZ ;  /* 0x0000000408107890 */ /* 0x000fe2000fffe03f */
[----:B------:R-:W-:Y:S01]  /*0ff0*/  UMOV UR14, UR6 ;  /* 0x00000006000e7c82 */ /* 0x000fe20008000000 */
[----:B------:R-:W-:Y:S01]  /*1000*/  UIADD3 UR18, UR6, 0x4, URZ ;  /* 0x0000000406127890 */ /* 0x000fe2000fffe03f */
[----:B------:R-:W-:Y:S01]  /*1010*/  HGMMA.64x64x16.F32 R24, gdesc[UR12], RZ, !UPT, gsb0 ;  /* 0x00e000000c1879f0 */ /* 0x000fe2000c0008ff */
[----:B------:R-:W-:-:S02]  /*1020*/  UIADD3 UR12, UR8, 0x2, URZ ;  /* 0x00000002080c7890 */ /* 0x000fc4000fffe03f */
[----:B------:R-:W-:Y:S01]  /*1030*/  UIADD3 UR14, UR6, 0x2, URZ ;  /* 0x00000002060e7890 */ /* 0x000fe2000fffe03f */
[-C--:B--2---:R-:W-:Y:S01]  /*1040*/  ISETP.GE.AND P5, PT, R2, R3.reuse, PT ;  /* 0x000000030200720c */ /* 0x084fe20003fa6270 */
[----:B------:R-:W-:Y:S01]  /*1050*/  UMOV UR13, 0x40000040 ;  /* 0x40000040000d7882 */ /* 0x000fe20000000000 */
[----:B------:R-:W-:Y:S01]  /*1060*/  UMOV UR15, 0x40000040 ;  /* 0x40000040000f7882 */ /* 0x000fe20000000000 */
[----:B------:R-:W-:Y:S01]  /*1070*/  UMOV UR17, 0x40000040 ;  /* 0x4000004000117882 */ /* 0x000fe20000000000 */
[----:B------:R-:W-:Y:S01]  /*1080*/  UMOV UR19, 0x40000040 ;  /* 0x4000004000137882 */ /* 0x000fe20000000000 */
[----:B------:R-:W-:Y:S01]  /*1090*/  UIADD3 UR20, UR8, 0x6, URZ ;  /* 0x0000000608147890 */ /* 0x000fe2000fffe03f */
[-C--:B------:R-:W-:Y:S01]  /*10a0*/  ISETP.GE.AND P2, PT, R4, R3.reuse, PT ;  /* 0x000000030400720c */ /* 0x080fe20003f46270 */
[----:B------:R-:W-:Y:S01]  /*10b0*/  UIADD3 UR22, UR6, 0x6, URZ ;  /* 0x0000000606167890 */ /* 0x000fe2000fffe03f */
[CC--:B------:R-:W-:Y:S01]  /*10c0*/  ISETP.GE.AND P1, PT, R0.reuse, R3.reuse, PT ;  /* 0x000000030000720c */ /* 0x0c0fe20003f26270 */
[----:B------:R-:W-:Y:S01]  /*10d0*/  UMOV UR21, 0x40000040 ;  /* 0x4000004000157882 */ /* 0x000fe20000000000 */
[----:B------:R-:W-:Y:S01]  /*10e0*/  UMOV UR23, 0x40000040 ;  /* 0x4000004000177882 */ /* 0x000fe20000000000 */
[----:B------:R-:W-:Y:S01]  /*10f0*/  UIADD3 UR24, UR8, 0x200, URZ ;  /* 0x0000020008187890 */ /* 0x000fe2000fffe03f */
[C---:B------:R-:W-:Y:S01]  /*1100*/  VIADD R4, R0.reuse, 0x11 ;  /* 0x0000001100047836 */ /* 0x040fe20000000000 */
[----:B------:R-:W-:Y:S01]  /*1110*/  UIADD3 UR26, UR6, 0x200, URZ ;  /* 0x00000200061a7890 */ /* 0x000fe2000fffe03f */
[----:B------:R-:W-:Y:S01]  /*1120*/  IADD3 R2, R0, 0x9, RZ ;  /* 0x0000000900027810 */ /* 0x000fe20007ffe0ff */
[----:B------:R-:W-:Y:S01]  /*1130*/  UMOV UR25, 0x40000040 ;  /* 0x4000004000197882 */ /* 0x000fe20000000000 */
[----:B------:R-:W-:Y:S01]  /*1140*/  UMOV UR27, 0x40000040 ;  /* 0x40000040001b7882 */ /* 0x000fe20000000000 */
[----:B------:R-:W-:Y:S01]  /*1150*/  UIADD3 UR28, UR8, 0x202, URZ ;  /* 0x00000202081c7890 */ /* 0x000fe2000fffe03f */
[-C--:B------:R-:W-:Y:S01]  /*1160*/  ISETP.GE.AND P3, PT, R4, R3.reuse, PT ;  /* 0x000000030400720c */ /* 0x080fe20003f66270 */
        /* <DEDUP_REMOVED lines=11> */
[----:B------:R-:W-:Y:S01]  /*1220*/  ISETP.GE.AND P6, PT, R6, R3, PT ;  /* 0x000000030600720c */ /* 0x000fe20003fc6270 */
[----:B------:R-:W-:Y:S01]  /*1230*/  UIADD3 UR46, UR6, 0x206, URZ ;  /* 0x00000206062e7890 */ /* 0x000fe2000fffe03f */
[----:B------:R-:W-:Y:S01]  /*1240*/  UMOV UR45, 0x40000040 ;  /* 0x40000040002d7882 */ /* 0x000fe20000000000 */
[----:B------:R-:W-:Y:S01]  /*1250*/  UMOV UR47, 0x40000040 ;  /* 0x40000040002f7882 */ /* 0x000fe20000000000 */
[----:B------:R-:W-:-:S04]  /*1260*/  USHF.L.U32 UR7, UR7, 0x3, URZ ;  /* 0x0000000307077899 */ /* 0x000fc8000800063f */
[----:B------:R-:W-:Y:S01]  /*1270*/  ULOP3.LUT UR7, UR7, 0x8, URZ, 0xc, !UPT ;  /* 0x0000000807077892 */ /* 0x000fe2000f8e0c3f */
[----:B------:R-:W-:Y:S02]  /*1280*/  WARPGROUP.DEPBAR.LE gsb0, 0x0 ;  /* 0x00008000000079c5 */ /* 0x000fe40000010000 */
[----:B------:R-:W-:-:S06]  /*1290*/  WARPGROUP.ARRIVE ;  /* 0x00000000000079c5 */ /* 0x000fcc0000000000 */
[----:B------:R-:W-:Y:S01]  /*12a0*/  HGMMA.64x64x16.F32 R24, gdesc[UR12], R24, gsb0 ;  /* 0x00e000000c1879f0 */ /* 0x000fe20008000818 */
[----:B------:R-:W-:Y:S02]  /*12b0*/  ULDC UR14, c[0x0][0x604] ;  /* 0x00018100000e7ab9 */ /* 0x000fe40000000800 */
[----:B------:R-:W-:Y:S02]  /*12c0*/  WARPGROUP.DEPBAR.LE gsb0, 0x0 ;  /* 0x00008000000079c5 */ /* 0x000fe40000010000 */
[----:B------:R-:W-:-:S06]  /*12d0*/  WARPGROUP.ARRIVE ;  /* 0x00000000000079c5 */ /* 0x000fcc0000000000 */
[----:B------:R-:W-:Y:S03]  /*12e0*/  HGMMA.64x64x16.F32 R24, gdesc[UR16], R24, gsb0 ;  /* 0x00e00000101879f0 */ /* 0x000fe60008000818 */
        /* <DEDUP_REMOVED lines=16> */
[----:B------:R-:W-:Y:S02]  /*13f0*/  FSEL R24, R24, -INF , !P1 ;  /* 0xff80000018187808 */ /* 0x000fe40004800000 */
[----:B------:R-:W-:Y:S02]  /*1400*/  FSEL R25, R25, -INF , !P5 ;  /* 0xff80000019197808 */ /* 0x000fe40006800000 */
[----:B------:R-:W-:Y:S02]  /*1410*/  FSEL R28, R28, -INF , !P2 ;  /* 0xff8000001c1c7808 */ /* 0x000fe40005000000 */
[----:B------:R-:W-:-:S02]  /*1420*/  FMNMX R5, R24, R25, !PT ;  /* 0x0000001918057209 */ /* 0x000fc40007800000 */
[----:B------:R-:W-:Y:S02]  /*1430*/  FSEL R27, R27, -INF , !P5 ;  /* 0xff8000001b1b7808 */ /* 0x000fe40006800000 */
[----:B------:R-:W-:Y:S02]  /*1440*/  ISETP.GE.AND P5, PT, R4, R3, PT ;  /* 0x000000030400720c */ /* 0x000fe40003fa6270 */
[----:B------:R-:W-:Y:S02]  /*1450*/  FSEL R29, R29, -INF , !P4 ;  /* 0xff8000001d1d7808 */ /* 0x000fe40006000000 */
[----:B------:R-:W-:Y:S02]  /*1460*/  FMNMX R4, R28, R5, !PT ;  /* 0x000000051c047209 */ /* 0x000fe40007800000 */
[----:B------:R-:W-:Y:S02]  /*1470*/  FSEL R26, R26, -INF , !P1 ;  /* 0xff8000001a1a7808 */ /* 0x000fe40004800000 */
[----:B------:R-:W-:-:S02]  /*1480*/  ISETP.GE.AND P1, PT, R2, R3, PT ;  /* 0x000000030200720c */ /* 0x000fc40003f26270 */
[----:B------:R-:W-:Y:S02]  /*1490*/  IADD3 R2, R0, 0x20, RZ ;  /* 0x0000002000027810 */ /* 0x000fe40007ffe0ff */
[----:B------:R-:W-:Y:S02]  /*14a0*/  FSEL R32, R32, -INF , !P6 ;  /* 0xff80000020207808 */ /* 0x000fe40007000000 */
[----:B------:R-:W-:Y:S02]  /*14b0*/  FMNMX R5, R29, R4, !PT ;  /* 0x000000041d057209 */ /* 0x000fe40007800000 */
[----:B------:R-:W-:Y:S02]  /*14c0*/  FSEL R30, R30, -INF , !P2 ;  /* 0xff8000001e1e7808 */ /* 0x000fe40005000000 */
[----:B------:R-:W-:Y:S02]  /*14d0*/  ISETP.GE.AND P2, PT, R2, R3, PT ;  /* 0x000000030200720c */ /* 0x000fe40003f46270 */
[----:B------:R-:W-:-:S02]  /*14e0*/  IADD3 R2, R0, 0x21, RZ ;  /* 0x0000002100027810 */ /* 0x000fc40007ffe0ff */
[----:B------:R-:W-:Y:S02]  /*14f0*/  FSEL R33, R33, -INF , !P3 ;  /* 0xff80000021217808 */ /* 0x000fe40005800000 */
[----:B------:R-:W-:Y:S02]  /*1500*/  FMNMX R4, R32, R5, !PT ;  /* 0x0000000520047209 */ /* 0x000fe40007800000 */
[----:B------:R-:W-:Y:S02]  /*1510*/  FSEL R31, R31, -INF , !P4 ;  /* 0xff8000001f1f7808 */ /* 0x000fe40006000000 */
[----:B------:R-:W-:Y:S01]  /*1520*/  ISETP.GE.AND P4, PT, R2, R3, PT ;  /* 0x000000030200720c */ /* 0x000fe20003f86270 */
[----:B------:R-:W-:Y:S01]  /*1530*/  VIADD R2, R0, 0x28 ;  /* 0x0000002800027836 */ /* 0x000fe20000000000 */
[----:B------:R-:W-:Y:S02]  /*1540*/  FSEL R36, R36, -INF , !P1 ;  /* 0xff80000024247808 */ /* 0x000fe40004800000 */
[----:B------:R-:W-:-:S02]  /*1550*/  FMNMX R5, R33, R4, !PT ;  /* 0x0000000421057209 */ /* 0x000fc40007800000 */
[----:B------:R-:W-:Y:S02]  /*1560*/  FSEL R37, R37, -INF , !P5 ;  /* 0xff80000025257808 */ /* 0x000fe40006800000 */
[----:B------:R-:W-:Y:S02]  /*1570*/  FMNMX R4, R36, R5, !PT ;  /* 0x0000000524047209 */ /* 0x000fe40007800000 */
[----:B------:R-:W-:Y:S02]  /*1580*/  FSEL R34, R34, -INF , !P6 ;  /* 0xff80000022227808 */ /* 0x000fe40007000000 */
[----:B------:R-:W-:Y:S02]  /*1590*/  ISETP.GE.AND P6, PT, R2, R3, PT ;  /* 0x000000030200720c */ /* 0x000fe40003fc6270 */
[----:B------:R-:W-:Y:S02]  /*15a0*/  IADD3 R2, R0, 0x29, RZ ;  /* 0x0000002900027810 */ /* 0x000fe40007ffe0ff */
[----:B------:R-:W-:-:S02]  /*15b0*/  FSEL R40, R40, -INF , !P2 ;  /* 0xff80000028287808 */ /* 0x000fc40005000000 */
[----:B------:R-:W-:Y:S02]  /*15c0*/  FMNMX R5, R37, R4, !PT ;  /* 0x0000000425057209 */ /* 0x000fe40007800000 */
[----:B------:R-:W-:Y:S02]  /*15d0*/  FSEL R35, R35, -INF , !P3 ;  /* 0xff80000023237808 */ /* 0x000fe40005800000 */
[----:B------:R-:W-:Y:S02]  /*15e0*/  ISETP.GE.AND P3, PT, R2, R3, PT ;  /* 0x000000030200720c */ /* 0x000fe40003f66270 */
[----:B------:R-:W-:Y:S02]  /*15f0*/  IADD3 R2, R0, 0x30, RZ ;  /* 0x0000003000027810 */ /* 0x000fe40007ffe0ff */
[----:B------:R-:W-:Y:S02]  /*1600*/  FSEL R41, R41, -INF , !P4 ;  /* 0xff80000029297808 */ /* 0x000fe40006000000 */
[----:B------:R-:W-:-:S02]  /*1610*/  FMNMX R4, R40, R5, !PT ;  /* 0x0000000528047209 */ /* 0x000fc40007800000 */
[----:B------:R-:W-:Y:S02]  /*1620*/  FSEL R38, R38, -INF , !P1 ;  /* 0xff80000026267808 */ /* 0x000fe40004800000 */
[----:B------:R-:W-:Y:S02]  /*1630*/  ISETP.GE.AND P1, PT, R2, R3, PT ;  /* 0x000000030200720c */ /* 0x000fe40003f26270 */
[----:B------:R-:W-:Y:S02]  /*1640*/  FSEL R44, R44, -INF , !P6 ;  /* 0xff8000002c2c7808 */ /* 0x000fe40007000000 */
[----:B------:R-:W-:Y:S02]  /*1650*/  FMNMX R5, R41, R4, !PT ;  /* 0x0000000429057209 */ /* 0x000fe40007800000 */
[----:B------:R-:W-:Y:S02]  /*1660*/  IADD3 R2, R0, 0x31, RZ ;  /* 0x0000003100027810 */ /* 0x000fe40007ffe0ff */
[----:B------:R-:W-:-:S02]  /*1670*/  FSEL R39, R39, -INF , !P5 ;  /* 0xff80000027277808 */ /* 0x000fc40006800000 */
[----:B------:R-:W-:Y:S02]  /*1680*/  FSEL R45, R45, -INF , !P3 ;  /* 0xff8000002d2d7808 */ /* 0x000fe40005800000 */
[----:B------:R-:W-:Y:S02]  /*1690*/  FMNMX R4, R44, R5, !PT ;  /* 0x000000052c047209 */ /* 0x000fe40007800000 */
[----:B------:R-:W-:Y:S02]  /*16a0*/  ISETP.GE.AND P5, PT, R2, R3, PT ;  /* 0x000000030200720c */ /* 0x000fe40003fa6270 */
[----:B------:R-:W-:Y:S02]  /*16b0*/  IADD3 R2, R0, 0x38, RZ ;  /* 0x0000003800027810 */ /* 0x000fe40007ffe0ff */
[----:B------:R-:W-:Y:S02]  /*16c0*/  FSEL R48, R48, -INF , !P1 ;  /* 0xff80000030307808 */ /* 0x000fe40004800000 */
[----:B------:R-:W-:-:S02]  /*16d0*/  FMNMX R5, R45, R4, !PT ;  /* 0x000000042d057209 */ /* 0x000fc40007800000 */
[----:B------:R-:W-:Y:S02]  /*16e0*/  FSEL R42, R42, -INF , !P2 ;  /* 0xff8000002a2a7808 */ /* 0x000fe40005000000 */
[----:B------:R-:W-:Y:S01]  /*16f0*/  ISETP.GE.AND P2, PT, R2, R3, PT ;  /* 0x000000030200720c */ /* 0x000fe20003f46270 */
[----:B------:R-:W-:Y:S01]  /*1700*/  VIADD R2, R0, 0x39 ;  /* 0x0000003900027836 */ /* 0x000fe20000000000 */
[----:B------:R-:W-:Y:S02]  /*1710*/  FSEL R49, R49, -INF , !P5 ;  /* 0xff80000031317808 */ /* 0x000fe40006800000 */
[----:B------:R-:W-:Y:S02]  /*1720*/  FMNMX R4, R48, R5, !PT ;  /* 0x0000000530047209 */ /* 0x000fe40007800000 */
[----:B------:R-:W-:Y:S02]  /*1730*/  FSEL R43, R43, -INF , !P4 ;  /* 0xff8000002b2b7808 */ /* 0x000fe40006000000 */
[----:B------:R-:W-:-:S02]  /*1740*/  ISETP.GE.AND P4, PT, R2, R3, PT ;  /* 0x000000030200720c */ /* 0x000fc40003f86270 */
[----:B------:R-:W-:Y:S02]  /*1750*/  FSEL R52, R52, -INF , !P2 ;  /* 0xff80000034347808 */ /* 0x000fe40005000000 */
[----:B------:R-:W-:Y:S02]  /*1760*/  FMNMX R5, R49, R4, !PT ;  /* 0x0000000431057209 */ /* 0x000fe40007800000 */
[----:B------:R-:W-:Y:S02]  /*1770*/  FSEL R53, R53, -INF , !P4 ;  /* 0xff80000035357808 */ /* 0x000fe40006000000 */
[----:B------:R-:W-:Y:S02]  /*1780*/  FMNMX R2, R52, R5, !PT ;  /* 0x0000000534027209 */ /* 0x000fe40007800000 */
[----:B------:R-:W-:Y:S02]  /*1790*/  FSEL R46, R46, -INF , !P6 ;  /* 0xff8000002e2e7808 */ /* 0x000fe40007000000 */
[----:B------:R-:W-:-:S02]  /*17a0*/  FMNMX R6, R53, R2, !PT ;  /* 0x0000000235067209 */ /* 0x000fc40007800000 */
[----:B------:R-:W-:Y:S02]  /*17b0*/  FSEL R50, R50, -INF , !P1 ;  /* 0xff80000032327808 */ /* 0x000fe40004800000 */
[----:B------:R-:W-:Y:S01]  /*17c0*/  FSEL R47, R47, -INF , !P3 ;  /* 0xff8000002f2f7808 */ /* 0x000fe20005800000 */
[----:B------:R-:W2:Y:S01]  /*17d0*/  SHFL.BFLY PT, R5, R6, 0x1, 0x1f ;  /* 0x0c201f0006057f89 */ /* 0x000ea200000e0000 */
[----:B------:R-:W-:Y:S02]  /*17e0*/  FSEL R51, R51, -INF , !P5 ;  /* 0xff80000033337808 */ /* 0x000fe40006800000 */
[----:B------:R-:W-:Y:S02]  /*17f0*/  FSEL R54, R54, -INF , !P2 ;  /* 0xff80000036367808 */ /* 0x000fe40005000000 */
[----:B------:R-:W-:Y:S02]  /*1800*/  FSEL R55, R55, -INF , !P4 ;  /* 0xff80000037377808 */ /* 0x000fe40006000000 */
[----:B--2---:R-:W-:-:S05]  /*1810*/  FMNMX R8, R6, R5, !PT ;  /* 0x0000000506087209 */ /* 0x004fca0007800000 */
[----:B------:R-:W2:Y:S02]  /*1820*/  SHFL.BFLY PT, R5, R8, 0x2, 0x1f ;  /* 0x0c401f0008057f89 */ /* 0x000ea400000e0000 */
[----:B--2---:R-:W-:Y:S02]  /*1830*/  FMNMX R4, R8, R5, !PT ;  /* 0x0000000508047209 */ /* 0x004fe40007800000 */
[----:B------:R-:W-:Y:S02]  /*1840*/  FMNMX R5, R26, R27, !PT ;  /* 0x0000001b1a057209 */ /* 0x000fe40007800000 */
[----:B------:R-:W-:Y:S02]  /*1850*/  FSETP.NEU.AND P0, PT, R4, -INF , PT ;  /* 0xff8000000400780b */ /* 0x000fe40003f0d000 */
[----:B------:R-:W-:Y:S02]  /*1860*/  FMNMX R2, R30, R5, !PT ;  /* 0x000000051e027209 */ /* 0x000fe40007800000 */
[----:B------:R-:W-:-:S02]  /*1870*/  FSEL R9, R4, RZ, P0 ;  /* 0x000000ff04097208 */ /* 0x000fc40000000000 */
[----:B------:R-:W-:Y:S02]  /*1880*/  FMNMX R5, R31, R2, !PT ;  /* 0x000000021f057209 */ /* 0x000fe40007800000 */
[----:B------:R-:W-:Y:S01]  /*1890*/  ISETP.NE.AND P0, PT, R10, RZ, PT ;  /* 0x000000ff0a00720c */ /* 0x000fe20003f05270 */
[----:B------:R-:W-:Y:S01]  /*18a0*/  FMUL R9, R9, UR14 ;  /* 0x0000000e09097c20 */ /* 0x000fe20008400000 */
[----:B------:R-:W-:-:S03]  /*18b0*/  FMNMX R2, R34, R5, !PT ;  /* 0x0000000522027209 */ /* 0x000fc60007800000 */
[--C-:B------:R-:W-:Y:S01]  /*18c0*/  FFMA R24, R24, UR14, -R9.reuse ;  /* 0x0000000e18187c23 */ /* 0x100fe20008000809 */
[----:B------:R-:W-:Y:S01]  /*18d0*/  FMNMX R5, R35, R2, !PT ;  /* 0x0000000223057209 */ /* 0x000fe20007800000 */
[--C-:B------:R-:W-:Y:S01]  /*18e0*/  FFMA R28, R28, UR14, -R9.reuse ;  /* 0x0000000e1c1c7c23 */ /* 0x100fe20008000809 */
[--C-:B------:R-:W-:Y:S01]  /*18f0*/  FFMA R25, R25, UR14, -R9.reuse ;  /* 0x0000000e19197c23 */ /* 0x100fe20008000809 */
[--C-:B------:R-:W-:Y:S01]  /*1900*/  FFMA R29, R29, UR14, -R9.reuse ;  /* 0x0000000e1d1d7c23 */ /* 0x100fe20008000809 */
[----:B------:R-:W-:Y:S01]  /*1910*/  FMNMX R2, R38, R5, !PT ;  /* 0x0000000526027209 */ /* 0x000fe20007800000 */
[--C-:B------:R-:W-:Y:S01]  /*1920*/  FFMA R33, R33, UR14, -R9.reuse ;  /* 0x0000000e21217c23 */ /* 0x100fe20008000809 */
[----:B------:R-:W-:Y:S01]  /*1930*/  FSETP.GEU.AND P6, PT, R24, -126, PT ;  /* 0xc2fc00001800780b */ /* 0x000fe20003fce000 */
        /* <DEDUP_REMOVED lines=12> */
[----:B------:R-:W-:Y:S01]  /*1a00*/  @!P6 FMUL R24, R24, 0.5 ;  /* 0x3f0000001818e820 */ /* 0x000fe20000400000 */
[----:B------:R-:W-:Y:S01]  /*1a10*/  FMNMX R2, R46, R5, !PT ;  /* 0x000000052e027209 */ /* 0x000fe20007800000 */
[--C-:B------:R-:W-:Y:S01]  /*1a20*/  FFMA R49, R49, UR14, -R9.reuse ;  /* 0x0000000e31317c23 */ /* 0x100fe20008000809 */
[----:B------:R-:W-:Y:S01]  /*1a30*/  FSETP.GEU.AND P4, PT, R33, -126, PT ;  /* 0xc2fc00002100780b */ /* 0x000fe20003f8e000 */
[----:B------:R-:W-:Y:S01]  /*1a40*/  @!P1 FMUL R28, R28, 0.5 ;  /* 0x3f0000001c1c9820 */ /* 0x000fe20000400000 */
[----:B------:R-:W-:Y:S01]  /*1a50*/  FMNMX R5, R47, R2, !PT ;  /* 0x000000022f057209 */ /* 0x000fe20007800000 */
[----:B------:R-:W2:Y:S01]  /*1a60*/  MUFU.EX2 R88, R24 ;  /* 0x0000001800587308 */ /* 0x000ea20000000800 */
[----:B------:R-:W-:Y:S01]  /*1a70*/  FSETP.GEU.AND P2, PT, R32, -126, PT ;  /* 0xc2fc00002000780b */ /* 0x000fe20003f4e000 */
[----:B------:R-:W-:Y:S01]  /*1a80*/  @!P3 FMUL R25, R25, 0.5 ;  /* 0x3f0000001919b820 */ /* 0x000fe20000400000 */
[----:B------:R-:W-:Y:S01]  /*1a90*/  FMNMX R2, R50, R5, !PT ;  /* 0x0000000532027209 */ /* 0x000fe20007800000 */
[--C-:B------:R-:W-:Y:S01]  /*1aa0*/  FFMA R44, R44, UR14, -R9.reuse ;  /* 0x0000000e2c2c7c23 */ /* 0x100fe20008000809 */
[--C-:B------:R-:W-:Y:S01]  /*1ab0*/  FFMA R45, R45, UR14, -R9.reuse ;  /* 0x0000000e2d2d7c23 */ /* 0x100fe20008000809 */
[----:B------:R-:W-:Y:S01]  /*1ac0*/  @!P5 FMUL R29, R29, 0.5 ;  /* 0x3f0000001d1dd820 */ /* 0x000fe20000400000 */
[----:B------:R-:W-:Y:S01]  /*1ad0*/  FMNMX R5, R51, R2, !PT ;  /* 0x0000000233057209 */ /* 0x000fe20007800000 */
[----:B------:R-:W3:Y:S01]  /*1ae0*/  MUFU.EX2 R90, R28 ;  /* 0x0000001c005a7308 */ /* 0x000ee20000000800 */
[--C-:B------:R-:W-:Y:S01]  /*1af0*/  FFMA R52, R52, UR14, -R9.reuse ;  /* 0x0000000e34347c23 */ /* 0x100fe20008000809 */
[----:B------:R-:W-:Y:S01]  /*1b00*/  @!P4 FMUL R33, R33, 0.5 ;  /* 0x3f0000002121c820 */ /* 0x000fe20000400000 */
[----:B------:R-:W-:Y:S01]  /*1b10*/  FMNMX R2, R54, R5, !PT ;  /* 0x0000000536027209 */ /* 0x000fe20007800000 */
[----:B------:R-:W-:-:S02]  /*1b20*/  FFMA R53, R53, UR14, -R9 ;  /* 0x0000000e35357c23 */ /* 0x000fc40008000809 */
[----:B------:R-:W-:Y:S01]  /*1b30*/  @!P2 FMUL R32, R32, 0.5 ;  /* 0x3f0000002020a820 */ /* 0x000fe20000400000 */
[----:B------:R-:W-:Y:S01]  /*1b40*/  FMNMX R2, R55, R2, !PT ;  /* 0x0000000237027209 */ /* 0x000fe20007800000 */
[----:B------:R-:W4:Y:S01]  /*1b50*/  MUFU.EX2 R25, R25 ;  /* 0x0000001900197308 */ /* 0x000f220000000800 */
[----:B--2---:R-:W-:Y:S01]  /*1b60*/  @!P6 FMUL R88, R88, R88 ;  /* 0x000000585858e220 */ /* 0x004fe20000400000 */
[----:B------:R-:W-:Y:S02]  /*1b70*/  FSETP.GEU.AND P6, PT, R36, -126, PT ;  /* 0xc2fc00002400780b */ /* 0x000fe40003fce000 */
[----:B------:R-:W2:Y:S04]  /*1b80*/  SHFL.BFLY PT, R5, R2, 0x1, 0x1f ;  /* 0x0c201f0002057f89 */ /* 0x000ea800000e0000 */
[----:B------:R-:W5:Y:S01]  /*1b90*/  MUFU.EX2 R29, R29 ;  /* 0x0000001d001d7308 */ /* 0x000f620000000800 */
[----:B---3--:R-:W-:Y:S01]  /*1ba0*/  @!P1 FMUL R90, R90, R90 ;  /* 0x0000005a5a5a9220 */ /* 0x008fe20000400000 */
[----:B------:R-:W-:-:S05]  /*1bb0*/  FSETP.GEU.AND P1, PT, R40, -126, PT ;  /* 0xc2fc00002800780b */ /* 0x000fca0003f2e000 */
[----:B------:R-:W-:Y:S01]  /*1bc0*/  @!P6 FMUL R36, R36, 0.5 ;  /* 0x3f0000002424e820 */ /* 0x000fe20000400000 */
[----:B------:R-:W3:Y:S01]  /*1bd0*/  MUFU.EX2 R92, R32 ;  /* 0x00000020005c7308 */ /* 0x000ee20000000800 */
[----:B----4-:R-:W-:Y:S01]  /*1be0*/  @!P3 FMUL R25, R25, R25 ;  /* 0x000000191919b220 */ /* 0x010fe20000400000 */
[----:B------:R-:W-:-:S05]  /*1bf0*/  FSETP.GEU.AND P3, PT, R37, -126, PT ;  /* 0xc2fc00002500780b */ /* 0x000fca0003f6e000 */
[----:B------:R-:W-:Y:S01]  /*1c00*/  @!P1 FMUL R40, R40, 0.5 ;  /* 0x3f00000028289820 */ /* 0x000fe20000400000 */
[----:B------:R-:W4:Y:S01]  /*1c10*/  MUFU.EX2 R94, R36 ;  /* 0x00000024005e7308 */ /* 0x000f220000000800 */
[----:B-----5:R-:W-:Y:S01]  /*1c20*/  @!P5 FMUL R29, R29, R29 ;  /* 0x0000001d1d1dd220 */ /* 0x020fe20000400000 */
[----:B------:R-:W-:Y:S02]  /*1c30*/  FSETP.GEU.AND P5, PT, R41, -126, PT ;  /* 0xc2fc00002900780b */ /* 0x000fe40003fae000 */
[----:B--2---:R-:W-:-:S03]  /*1c40*/  FMNMX R5, R2, R5, !PT ;  /* 0x0000000502057209 */ /* 0x004fc60007800000 */
[----:B------:R-:W-:Y:S01]  /*1c50*/  @!P3 FMUL R37, R37, 0.5 ;  /* 0x3f0000002525b820 */ /* 0x000fe20000400000 */
[----:B------:R-:W2:Y:S01]  /*1c60*/  MUFU.EX2 R11, R40 ;  /* 0x00000028000b7308 */ /* 0x000ea20000000800 */
[----:B------:R-:W5:Y:S01]  /*1c70*/  SHFL.BFLY PT, R2, R5, 0x2, 0x1f ;  /* 0x0c401f0005027f89 */ /* 0x000f6200000e0000 */
[----:B---3--:R-:W-:Y:S01]  /*1c80*/  @!P2 FMUL R92, R92, R92 ;  /* 0x0000005c5c5ca220 */ /* 0x008fe20000400000 */
[----:B------:R-:W-:-:S04]  /*1c90*/  FSETP.GEU.AND P2, PT, R44, -126, PT ;  /* 0xc2fc00002c00780b */ /* 0x000fc80003f4e000 */
[----:B------:R-:W-:Y:S01]  /*1ca0*/  @!P5 FMUL R41, R41, 0.5 ;  /* 0x3f0000002929d820 */ /* 0x000fe20000400000 */
[----:B------:R-:W3:Y:S01]  /*1cb0*/  MUFU.EX2 R33, R33 ;  /* 0x0000002100217308 */ /* 0x000ee20000000800 */
[----:B----4-:R-:W-:Y:S01]  /*1cc0*/  @!P6 FMUL R94, R94, R94 ;  /* 0x0000005e5e5ee220 */ /* 0x010fe20000400000 */
[----:B------:R-:W-:-:S06]  /*1cd0*/  FSETP.GEU.AND P6, PT, R48, -126, PT ;  /* 0xc2fc00003000780b */ /* 0x000fcc0003fce000 */
[----:B------:R-:W4:Y:S01]  /*1ce0*/  MUFU.EX2 R37, R37 ;  /* 0x0000002500257308 */ /* 0x000f220000000800 */
[----:B--2---:R-:W-:Y:S01]  /*1cf0*/  @!P1 FMUL R11, R11, R11 ;  /* 0x0000000b0b0b9220 */ /* 0x004fe20000400000 */
[----:B------:R-:W-:Y:S01]  /*1d00*/  FSETP.GEU.AND P1, PT, R49, -126, PT ;  /* 0xc2fc00003100780b */ /* 0x000fe20003f2e000 */
[----:B------:R-:W-:Y:S02]  /*1d10*/  @!P2 FMUL R44, R44, 0.5 ;  /* 0x3f0000002c2ca820 */ /* 0x000fe40000400000 */
[----:B------:R-:W-:Y:S01]  /*1d20*/  FADD R6, R88, R11 ;  /* 0x0000000b58067221 */ /* 0x000fe20000000000 */
[----:B------:R-:W-:Y:S01]  /*1d30*/  F2FP.F16.F32.PACK_AB R88, R25, R88 ;  /* 0x000000581958723e */ /* 0x000fe200000000ff */
[----:B------:R-:W-:Y:S01]  /*1d40*/  @!P6 FMUL R48, R48, 0.5 ;  /* 0x3f0000003030e820 */ /* 0x000fe20000400000 */
[----:B------:R-:W2:Y:S01]  /*1d50*/  MUFU.EX2 R96, R41 ;  /* 0x0000002900607308 */ /* 0x000ea20000000800 */
[----:B---3--:R-:W-:Y:S01]  /*1d60*/  @!P4 FMUL R33, R33, R33 ;  /* 0x000000212121c220 */ /* 0x008fe20000400000 */
[----:B------:R-:W-:-:S02]  /*1d70*/  FSETP.GEU.AND P4, PT, R45, -126, PT ;  /* 0xc2fc00002d00780b */ /* 0x000fc40003f8e000 */
[----:B-----5:R-:W-:-:S03]  /*1d80*/  FMNMX R5, R5, R2, !PT ;  /* 0x0000000205057209 */ /* 0x020fc60007800000 */
[----:B------:R-:W-:Y:S01]  /*1d90*/  @!P1 FMUL R49, R49, 0.5 ;  /* 0x3f00000031319820 */ /* 0x000fe20000400000 */
[----:B------:R-:W3:Y:S01]  /*1da0*/  MUFU.EX2 R9, R48 ;  /* 0x0000003000097308 */ /* 0x000ee20000000800 */
[----:B----4-:R-:W-:Y:S01]  /*1db0*/  @!P3 FMUL R37, R37, R37 ;  /* 0x000000252525b220 */ /* 0x010fe20000400000 */
[----:B------:R-:W-:-:S04]  /*1dc0*/  FSETP.NEU.AND P3, PT, R5, -INF , PT ;  /* 0xff8000000500780b */ /* 0x000fc80003f6d000 */
[----:B------:R-:W-:Y:S01]  /*1dd0*/  FSEL R2, R5, RZ, P3 ;  /* 0x000000ff05027208 */ /* 0x000fe20001800000 */
[----:B------:R-:W-:Y:S01]  /*1de0*/  @!P4 FMUL R45, R45, 0.5 ;  /* 0x3f0000002d2dc820 */ /* 0x000fe20000400000 */
[----:B------:R-:W4:Y:S01]  /*1df0*/  MUFU.EX2 R100, R49 ;  /* 0x0000003100647308 */ /* 0x000f220000000800 */
[----:B--2---:R-:W-:Y:S01]  /*1e00*/  @!P5 FMUL R96, R96, R96 ;  /* 0x000000606060d220 */ /* 0x004fe20000400000 */
[----:B------:R-:W-:Y:S01]  /*1e10*/  FSETP.GEU.AND P5, PT, R53, -126, PT ;  /* 0xc2fc00003500780b */ /* 0x000fe20003fae000 */
[----:B------:R-:W-:Y:S01]  /*1e20*/  FMUL R2, R2, UR14 ;  /* 0x0000000e02027c20 */ /* 0x000fe20008400000 */
[----:B------:R-:W-:-:S03]  /*1e30*/  FSETP.GEU.AND P3, PT, R52, -126, PT ;  /* 0xc2fc00003400780b */ /* 0x000fc60003f6e000 */
[--C-:B------:R-:W-:Y:S01]  /*1e40*/  FFMA R30, R30, UR14, -R2.reuse ;  /* 0x0000000e1e1e7c23 */ /* 0x100fe20008000802 */
[----:B------:R-:W2:Y:S01]  /*1e50*/  MUFU.EX2 R13, R44 ;  /* 0x0000002c000d7308 */ /* 0x000ea20000000800 */
[--C-:B------:R-:W-:Y:S01]  /*1e60*/  FFMA R31, R31, UR14, -R2.reuse ;  /* 0x0000000e1f1f7c23 */ /* 0x100fe20008000802 */
[--C-:B------:R-:W-:Y:S01]  /*1e70*/  FFMA R26, R26, UR14, -R2.reuse ;  /* 0x0000000e1a1a7c23 */ /* 0x100fe20008000802 */
[--C-:B------:R-:W-:Y:S01]  /*1e80*/  FFMA R27, R27, UR14, -R2.reuse ;  /* 0x0000000e1b1b7c23 */ /* 0x100fe20008000802 */
[----:B---3--:R-:W-:Y:S01]  /*1e90*/  @!P6 FMUL R9, R9, R9 ;  /* 0x000000090909e220 */ /* 0x008fe20000400000 */
[----:B------:R-:W-:Y:S01]  /*1ea0*/  FSETP.GEU.AND P6, PT, R30, -126, PT ;  /* 0xc2fc00001e00780b */ /* 0x000fe20003fce000 */
[--C-:B------:R-:W-:Y:S01]  /*1eb0*/  FFMA R35, R35, UR14, -R2.reuse ;  /* 0x0000000e23237c23 */ /* 0x100fe20008000802 */
[----:B------:R-:W-:Y:S01]  /*1ec0*/  @!P5 FMUL R53, R53, 0.5 ;  /* 0x3f0000003535d820 */ /* 0x000fe20000400000 */
[----:B------:R-:W3:Y:S01]  /*1ed0*/  MUFU.EX2 R98, R45 ;  /* 0x0000002d00627308 */ /* 0x000ee20000000800 */
[----:B----4-:R-:W-:Y:S01]  /*1ee0*/  @!P1 FMUL R100, R100, R100 ;  /* 0x0000006464649220 */ /* 0x010fe20000400000 */
[----:B------:R-:W-:Y:S01]  /*1ef0*/  FSETP.GEU.AND P1, PT, R31, -126, PT ;  /* 0xc2fc00001f00780b */ /* 0x000fe20003f2e000 */
[----:B------:R-:W-:Y:S01]  /*1f00*/  @!P3 FMUL R52, R52, 0.5 ;  /* 0x3f0000003434b820 */ /* 0x000fe20000400000 */
[--C-:B------:R-:W-:Y:S01]  /*1f10*/  FFMA R42, R42, UR14, -R2.reuse ;  /* 0x0000000e2a2a7c23 */ /* 0x100fe20008000802 */
[--C-:B------:R-:W-:Y:S01]  /*1f20*/  FFMA R50, R50, UR14, -R2.reuse ;  /* 0x0000000e32327c23 */ /* 0x100fe20008000802 */
[--C-:B------:R-:W-:Y:S01]  /*1f30*/  FFMA R34, R34, UR14, -R2.reuse ;  /* 0x0000000e22227c23 */ /* 0x100fe20008000802 */
[--C-:B------:R-:W-:Y:S01]  /*1f40*/  FFMA R38, R38, UR14, -R2.reuse ;  /* 0x0000000e26267c23 */ /* 0x100fe20008000802 */
[----:B------:R-:W4:Y:S01]  /*1f50*/  MUFU.EX2 R102, R53 ;  /* 0x0000003500667308 */ /* 0x000f220000000800 */
[----:B--2---:R-:W-:Y:S01]  /*1f60*/  @!P2 FMUL R13, R13, R13 ;  /* 0x0000000d0d0da220 */ /* 0x004fe20000400000 */
[----:B------:R-:W-:Y:S01]  /*1f70*/  FSETP.GEU.AND P2, PT, R26, -126, PT ;  /* 0xc2fc00001a00780b */ /* 0x000fe20003f4e000 */
[----:B------:R-:W-:Y:S01]  /*1f80*/  @!P6 FMUL R30, R30, 0.5 ;  /* 0x3f0000001e1ee820 */ /* 0x000fe20000400000 */
[--C-:B------:R-:W-:Y:S01]  /*1f90*/  FFMA R39, R39, UR14, -R2.reuse ;  /* 0x0000000e27277c23 */ /* 0x100fe20008000802 */
[--C-:B------:R-:W-:Y:S01]  /*1fa0*/  FFMA R46, R46, UR14, -R2.reuse ;  /* 0x0000000e2e2e7c23 */ /* 0x100fe20008000802 */
[--C-:B------:R-:W-:Y:S01]  /*1fb0*/  FFMA R43, R43, UR14, -R2.reuse ;  /* 0x0000000e2b2b7c23 */ /* 0x100fe20008000802 */
[----:B------:R-:W-:Y:S01]  /*1fc0*/  @!P1 FMUL R31, R31, 0.5 ;  /* 0x3f0000001f1f9820 */ /* 0x000fe20000400000 */
[----:B------:R-:W2:Y:S01]  /*1fd0*/  MUFU.EX2 R91, R30 ;  /* 0x0000001e005b7308 */ /* 0x000ea20000000800 */
[----:B---3--:R-:W-:Y:S01]  /*1fe0*/  @!P4 FMUL R98, R98, R98 ;  /* 0x000000626262c220 */ /* 0x008fe20000400000 */
[----:B------:R-:W-:Y:S01]  /*1ff0*/  FSETP.GEU.AND P4, PT, R27, -126, PT ;  /* 0xc2fc00001b00780b */ /* 0x000fe20003f8e000 */
[--C-:B------:R-:W-:Y:S01]  /*2000*/  FFMA R47, R47, UR14, -R2.reuse ;  /* 0x0000000e2f2f7c23 */ /* 0x100fe20008000802 */
[--C-:B------:R-:W-:Y:S01]  /*2010*/  FFMA R51, R51, UR14, -R2.reuse ;  /* 0x0000000e33337c23 */ /* 0x100fe20008000802 */
[--C-:B------:R-:W-:Y:S01]  /*2020*/  FFMA R54, R54, UR14, -R2.reuse ;  /* 0x0000000e36367c23 */ /* 0x100fe20008000802 */
[----:B------:R-:W-:Y:S01]  /*2030*/  FFMA R2, R55, UR14, -R2 ;  /* 0x0000000e37027c23 */ /* 0x000fe20008000802 */
[----:B------:R-:W-:Y:S01]  /*2040*/  @!P2 FMUL R26, R26, 0.5 ;  /* 0x3f0000001a1aa820 */ /* 0x000fe20000400000 */
[----:B------:R-:W3:Y:S01]  /*2050*/  MUFU.EX2 R10, R31 ;  /* 0x0000001f000a7308 */ /* 0x000ee20000000800 */
[----:B----4-:R-:W-:Y:S01]  /*2060*/  @!P5 FMUL R102, R102, R102 ;  /* 0x000000666666d220 */ /* 0x010fe20000400000 */
[----:B------:R-:W-:Y:S01]  /*2070*/  FSETP.GEU.AND P5, PT, R35, -126, PT ;  /* 0xc2fc00002300780b */ /* 0x000fe20003fae000 */
[----:B------:R-:W-:Y:S01]  /*2080*/  FADD R17, R92, R9 ;  /* 0x000000095c117221 */ /* 0x000fe20000000000 */
[----:B------:R-:W-:Y:S01]  /*2090*/  FADD R19, R33, R100 ;  /* 0x0000006421137221 */ /* 0x000fe20000000000 */
[----:B------:R-:W-:Y:S01]  /*20a0*/  FADD R18, R29, R98 ;  /* 0x000000621d127221 */ /* 0x000fe20000000000 */
[----:B------:R-:W-:Y:S01]  /*20b0*/  FADD R21, R37, R102 ;  /* 0x0000006625157221 */ /* 0x000fe20000000000 */
[----:B------:R-:W-:Y:S01]  /*20c0*/  @!P4 FMUL R27, R27, 0.5 ;  /* 0x3f0000001b1bc820 */ /* 0x000fe20000400000 */
[----:B------:R-:W4:Y:S01]  /*20d0*/  MUFU.EX2 R15, R52 ;  /* 0x00000034000f7308 */ /* 0x000f220000000800 */
[----:B--2---:R-:W-:Y:S01]  /*20e0*/  @!P6 FMUL R91, R91, R91 ;  /* 0x0000005b5b5be220 */ /* 0x004fe20000400000 */
[----:B------:R-:W-:Y:S01]  /*20f0*/  FSETP.GEU.AND P6, PT, R42, -126, PT ;  /* 0xc2fc00002a00780b */ /* 0x000fe20003fce000 */
[----:B------:R-:W-:Y:S01]  /*2100*/  FADD R22, R6, R17 ;  /* 0x0000001106167221 */ /* 0x000fe20000000000 */
[----:B------:R-:W-:Y:S01]  /*2110*/  FADD R17, R90, R13 ;  /* 0x0000000d5a117221 */ /* 0x000fe20000000000 */
[----:B------:R-:W-:Y:S01]  /*2120*/  FADD R6, R25, R96 ;  /* 0x0000006019067221 */ /* 0x000fe20000000000 */
[----:B------:R-:W-:Y:S01]  /*2130*/  FADD R21, R18, R21 ;  /* 0x0000001512157221 */ /* 0x000fe20000000000 */
[----:B------:R-:W-:Y:S01]  /*2140*/  @!P5 FMUL R35, R35, 0.5 ;  /* 0x3f0000002323d820 */ /* 0x000fe20000400000 */
[----:B------:R-:W2:Y:S01]  /*2150*/  MUFU.EX2 R89, R26 ;  /* 0x0000001a00597308 */ /* 0x000ea20000000800 */
[----:B---3--:R-:W-:Y:S01]  /*2160*/  @!P1 FMUL R10, R10, R10 ;  /* 0x0000000a0a0a9220 */ /* 0x008fe20000400000 */
[----:B------:R-:W-:Y:S01]  /*2170*/  FSETP.GEU.AND P1, PT, R50, -126, PT ;  /* 0xc2fc00003200780b */ /* 0x000fe20003f2e000 */
[----:B------:R-:W-:Y:S01]  /*2180*/  FADD R6, R6, R19 ;  /* 0x0000001306067221 */ /* 0x000fe20000000000 */
[----:B------:R-:W-:-:S02]  /*2190*/  F2FP.F16.F32.PACK_AB R90, R29, R90 ;  /* 0x0000005a1d5a723e */ /* 0x000fc400000000ff */
[----:B------:R-:W-:Y:S01]  /*21a0*/  F2FP.F16.F32.PACK_AB R92, R33, R92 ;  /* 0x0000005c215c723e */ /* 0x000fe200000000ff */
[----:B------:R-:W-:Y:S01]  /*21b0*/  @!P6 FMUL R42, R42, 0.5 ;  /* 0x3f0000002a2ae820 */ /* 0x000fe20000400000 */
[----:B------:R-:W3:Y:S01]  /*21c0*/  MUFU.EX2 R8, R27 ;  /* 0x0000001b00087308 */ /* 0x000ee20000000800 */
[----:B----4-:R-:W-:Y:S01]  /*21d0*/  @!P3 FMUL R15, R15, R15 ;  /* 0x0000000f0f0fb220 */ /* 0x010fe20000400000 */
[----:B------:R-:W-:Y:S01]  /*21e0*/  FSETP.GEU.AND P3, PT, R34, -126, PT ;  /* 0xc2fc00002200780b */ /* 0x000fe20003f6e000 */
[----:B------:R-:W-:Y:S01]  /*21f0*/  FADD R6, R6, R21 ;  /* 0x0000001506067221 */ /* 0x000fe20000000000 */
[----:B------:R-:W-:Y:S01]  /*2200*/  F2FP.F16.F32.PACK_AB R96, R96, R11 ;  /* 0x0000000b6060723e */ /* 0x000fe200000000ff */
[----:B------:R-:W-:Y:S01]  /*2210*/  FADD R20, R94, R15 ;  /* 0x0000000f5e147221 */ /* 0x000fe20000000000 */
[----:B------:R-:W-:Y:S01]  /*2220*/  F2FP.F16.F32.PACK_AB R94, R37, R94 ;  /* 0x0000005e255e723e */ /* 0x000fe200000000ff */
[----:B------:R-:W-:Y:S01]  /*2230*/  @!P1 FMUL R50, R50, 0.5 ;  /* 0x3f00000032329820 */ /* 0x000fe20000400000 */
[----:B------:R-:W4:Y:S01]  /*2240*/  MUFU.EX2 R12, R35 ;  /* 0x00000023000c7308 */ /* 0x000f220000000800 */
[----:B--2---:R-:W-:Y:S01]  /*2250*/  @!P2 FMUL R89, R89, R89 ;  /* 0x000000595959a220 */ /* 0x004fe20000400000 */
[----:B------:R-:W-:Y:S01]  /*2260*/  FSETP.GEU.AND P2, PT, R38, -126, PT ;  /* 0xc2fc00002600780b */ /* 0x000fe20003f4e000 */
[----:B------:R-:W-:Y:S01]  /*2270*/  FADD R17, R17, R20 ;  /* 0x0000001411117221 */ /* 0x000fe20000000000 */
[----:B------:R-:W-:-:S02]  /*2280*/  F2FP.F16.F32.PACK_AB R98, R98, R13 ;  /* 0x0000000d6262723e */ /* 0x000fc400000000ff */
[----:B------:R-:W-:Y:S01]  /*2290*/  F2FP.F16.F32.PACK_AB R100, R100, R9 ;  /* 0x000000096464723e */ /* 0x000fe200000000ff */
[----:B------:R-:W-:Y:S01]  /*22a0*/  @!P3 FMUL R34, R34, 0.5 ;  /* 0x3f0000002222b820 */ /* 0x000fe20000400000 */
[----:B------:R-:W2:Y:S01]  /*22b0*/  MUFU.EX2 R42, R42 ;  /* 0x0000002a002a7308 */ /* 0x000ea20000000800 */
[----:B---3--:R-:W-:Y:S01]  /*22c0*/  @!P4 FMUL R8, R8, R8 ;  /* 0x000000080808c220 */ /* 0x008fe20000400000 */
[----:B------:R-:W-:Y:S01]  /*22d0*/  FSETP.GEU.AND P4, PT, R39, -126, PT ;  /* 0xc2fc00002700780b */ /* 0x000fe20003f8e000 */
[----:B------:R-:W-:Y:S01]  /*22e0*/  FADD R17, R22, R17 ;  /* 0x0000001116117221 */ /* 0x000fe20000000000 */
[----:B------:R-:W-:-:S03]  /*22f0*/  F2FP.F16.F32.PACK_AB R102, R102, R15 ;  /* 0x0000000f6666723e */ /* 0x000fc600000000ff */
[----:B------:R-:W-:Y:S01]  /*2300*/  @!P2 FMUL R38, R38, 0.5 ;  /* 0x3f0000002626a820 */ /* 0x000fe20000400000 */
[----:B------:R-:W3:Y:S01]  /*2310*/  MUFU.EX2 R93, R34 ;  /* 0x00000022005d7308 */ /* 0x000ee20000000800 */
[----:B----4-:R-:W-:Y:S01]  /*2320*/  @!P5 FMUL R12, R12, R12 ;  /* 0x0000000c0c0cd220 */ /* 0x010fe20000400000 */
[----:B------:R-:W-:-:S05]  /*2330*/  FSETP.GEU.AND P5, PT, R46, -126, PT ;  /* 0xc2fc00002e00780b */ /* 0x000fca0003fae000 */
[----:B------:R-:W-:Y:S01]  /*2340*/  @!P4 FMUL R39, R39, 0.5 ;  /* 0x3f0000002727c820 */ /* 0x000fe20000400000 */
[----:B------:R-:W4:Y:S01]  /*2350*/  MUFU.EX2 R95, R38 ;  /* 0x00000026005f7308 */ /* 0x000f220000000800 */
[----:B--2---:R-:W-:Y:S01]  /*2360*/  @!P6 FMUL R42, R42, R42 ;  /* 0x0000002a2a2ae220 */ /* 0x004fe20000400000 */
[----:B------:R-:W-:-:S03]  /*2370*/  FSETP.GEU.AND P6, PT, R54, -126, PT ;  /* 0xc2fc00003600780b */ /* 0x000fc60003fce000 */
[----:B------:R-:W-:Y:S01]  /*2380*/  FADD R23, R89, R42 ;  /* 0x0000002a59177221 */ /* 0x000fe20000000000 */
[----:B------:R-:W-:Y:S01]  /*2390*/  F2FP.F16.F32.PACK_AB R89, R8, R89 ;  /* 0x000000590859723e */ /* 0x000fe200000000ff */
[----:B------:R-:W-:Y:S01]  /*23a0*/  @!P5 FMUL R46, R46, 0.5 ;  /* 0x3f0000002e2ed820 */ /* 0x000fe20000400000 */
[----:B------:R-:W2:Y:S01]  /*23b0*/  MUFU.EX2 R14, R39 ;  /* 0x00000027000e7308 */ /* 0x000ea20000000800 */
        /* <DEDUP_REMOVED lines=8> */
[----:B--2---:R-:W-:Y:S01]  /*2440*/  @!P4 FMUL R14, R14, R14 ;  /* 0x0000000e0e0ec220 */ /* 0x004fe20000400000 */
[----:B------:R-:W-:-:S05]  /*2450*/  FSETP.GEU.AND P4, PT, R51, -126, PT ;  /* 0xc2fc00003300780b */ /* 0x000fca0003f8e000 */
[----:B------:R-:W-:Y:S01]  /*2460*/  @!P2 FMUL R47, R47, 0.5 ;  /* 0x3f0000002f2fa820 */ /* 0x000fe20000400000 */
[----:B------:R-:W2:Y:S01]  /*2470*/  MUFU.EX2 R97, R43 ;  /* 0x0000002b00617308 */ /* 0x000ea20000000800 */
[----:B---3--:R-:W-:Y:S01]  /*2480*/  @!P1 FMUL R50, R50, R50 ;  /* 0x0000003232329220 */ /* 0x008fe20000400000 */
[----:B------:R-:W-:-:S03]  /*2490*/  FSETP.GEU.AND P1, PT, R2, -126, PT ;  /* 0xc2fc00000200780b */ /* 0x000fc60003f2e000 */
[----:B------:R-:W-:Y:S01]  /*24a0*/  FADD R24, R93, R50 ;  /* 0x000000325d187221 */ /* 0x000fe20000000000 */
[----:B------:R-:W-:Y:S01]  /*24b0*/  F2FP.F16.F32.PACK_AB R93, R12, R93 ;  /* 0x0000005d0c5d723e */ /* 0x000fe200000000ff */
[----:B------:R-:W-:Y:S01]  /*24c0*/  @!P4 FMUL R51, R51, 0.5 ;  /* 0x3f0000003333c820 */ /* 0x000fe20000400000 */
[----:B------:R-:W3:Y:S01]  /*24d0*/  MUFU.EX2 R99, R47 ;  /* 0x0000002f00637308 */ /* 0x000ee20000000800 */
[----:B----4-:R-:W-:Y:S01]  /*24e0*/  @!P5 FMUL R46, R46, R46 ;  /* 0x0000002e2e2ed220 */ /* 0x010fe20000400000 */
[----:B------:R-:W-:-:S03]  /*24f0*/  FADD R24, R23, R24 ;  /* 0x0000001817187221 */ /* 0x000fc60000000000 */
[----:B------:R-:W-:Y:S01]  /*2500*/  FADD R18, R91, R46 ;  /* 0x0000002e5b127221 */ /* 0x000fe20000000000 */
[----:B------:R-:W-:Y:S01]  /*2510*/  F2FP.F16.F32.PACK_AB R91, R10, R91 ;  /* 0x0000005b0a5b723e */ /* 0x000fe200000000ff */
[----:B------:R-:W-:Y:S01]  /*2520*/  @!P1 FMUL R2, R2, 0.5 ;  /* 0x3f00000002029820 */ /* 0x000fe20000400000 */
[----:B------:R-:W4:Y:S01]  /*2530*/  MUFU.EX2 R101, R51 ;  /* 0x0000003300657308 */ /* 0x000f220000000800 */
[----:B--2---:R-:W-:-:S07]  /*2540*/  @!P3 FMUL R97, R97, R97 ;  /* 0x000000616161b220 */ /* 0x004fce0000400000 */
[----:B------:R-:W2:Y:S01]  /*2550*/  MUFU.EX2 R16, R54 ;  /* 0x0000003600107308 */ /* 0x000ea20000000800 */
[----:B---3--:R-:W-:-:S04]  /*2560*/  @!P2 FMUL R99, R99, R99 ;  /* 0x000000636363a220 */ /* 0x008fc80000400000 */
[----:B------:R-:W-:Y:S01]  /*2570*/  FADD R19, R10, R99 ;  /* 0x000000630a137221 */ /* 0x000fe20000000000 */
[----:B------:R-:W-:Y:S02]  /*2580*/  F2FP.F16.F32.PACK_AB R99, R99, R46 ;  /* 0x0000002e6363723e */ /* 0x000fe400000000ff */
[----:B------:R3:W5:Y:S01]  /*2590*/  MUFU.EX2 R103, R2 ;  /* 0x0000000200677308 */ /* 0x0007620000000800 */
[----:B----4-:R-:W-:-:S04]  /*25a0*/  @!P4 FMUL R101, R101, R101 ;  /* 0x000000656565c220 */ /* 0x010fc80000400000 */
[----:B------:R-:W-:Y:S01]  /*25b0*/  FADD R23, R12, R101 ;  /* 0x000000650c177221 */ /* 0x000fe20000000000 */
[----:B------:R-:W-:Y:S01]  /*25c0*/  F2FP.F16.F32.PACK_AB R101, R101, R50 ;  /* 0x000000326565723e */ /* 0x000fe200000000ff */
[----:B--2---:R-:W-:Y:S01]  /*25d0*/  @!P6 FMUL R16, R16, R16 ;  /* 0x000000101010e220 */ /* 0x004fe20000400000 */
[----:B---3--:R-:W-:Y:S01]  /*25e0*/  FADD R2, R8, R97 ;  /* 0x0000006108027221 */ /* 0x008fe20000000000 */
[----:B------:R-:W-:Y:S02]  /*25f0*/  F2FP.F16.F32.PACK_AB R97, R97, R42 ;  /* 0x0000002a6161723e */ /* 0x000fe400000000ff */
[----:B------:R-:W-:Y:S01]  /*2600*/  FADD R27, R95, R16 ;  /* 0x000000105f1b7221 */ /* 0x000fe20000000000 */
[----:B------:R-:W-:Y:S01]  /*2610*/  FADD R2, R2, R23 ;  /* 0x0000001702027221 */ /* 0x000fe20000000000 */
[----:B------:R-:W-:Y:S01]  /*2620*/  F2FP.F16.F32.PACK_AB R95, R14, R95 ;  /* 0x0000005f0e5f723e */ /* 0x000fe200000000ff */
[----:B-----5:R-:W-:Y:S01]  /*2630*/  @!P1 FMUL R103, R103, R103 ;  /* 0x0000006767679220 */ /* 0x020fe20000400000 */
[----:B------:R-:W-:Y:S01]  /*2640*/  FADD R27, R18, R27 ;  /* 0x0000001b121b7221 */ /* 0x000fe20000000000 */
[----:B------:R-:W-:-:S02]  /*2650*/  MOV R18, UR7 ;  /* 0x0000000700127c02 */ /* 0x000fc40008000f00 */
[----:B------:R-:W-:Y:S01]  /*2660*/  FADD R20, R14, R103 ;  /* 0x000000670e147221 */ /* 0x000fe20000000000 */
[----:B------:R-:W-:Y:S01]  /*2670*/  FADD R24, R24, R27 ;  /* 0x0000001b18187221 */ /* 0x000fe20000000000 */
[----:B------:R2:W-:Y:S02]  /*2680*/  SYNCS.ARRIVE.TRANS64.A1T0 RZ, [R18+UR11], RZ ;  /* 0x000000ff12ff79a7 */ /* 0x0005e4000810000b */
[----:B------:R-:W-:-:S04]  /*2690*/  FADD R19, R19, R20 ;  /* 0x0000001413137221 */ /* 0x000fc80000000000 */
[----:B------:R-:W-:Y:S01]  /*26a0*/  FADD R19, R2, R19 ;  /* 0x0000001302137221 */ /* 0x000fe20000000000 */
[----:B------:R-:W-:-:S03]  /*26b0*/  FADD R2, R17, R6 ;  /* 0x0000000611027221 */ /* 0x000fc60000000000 */
[----:B------:R-:W-:Y:S01]  /*26c0*/  FADD R6, R24, R19 ;  /* 0x0000001318067221 */ /* 0x000fe20000000000 */
[----:B--2---:R-:W-:Y:S06]  /*26d0*/  @!P0 BRA `(.L_x_19) ;  /* 0x0000000000048947 */ /* 0x004fec0003800000 */
[----:B-1----:R-:W-:Y:S01]  /*26e0*/  BPT.TRAP 0x1 ;  /* 0x000000040000795c */ /* 0x002fe20000300000 */
.L_x_19:
[----:B------:R-:W2:Y:S01]  /*26f0*/  SYNCS.PHASECHK.TRANS64.TRYWAIT P1, [UR37+0x1c008], R7 ;  /* 0x01c00807ff0075a7 */ /* 0x000ea20008020165 */
[----:B------:R-:W-:Y:S01]  /*2700*/  ULOP3.LUT UR7, UR10, 0x2000000, URZ, 0xfc, !UPT ;  /* 0x020000000a077892 */ /* 0x000fe2000f8efc3f */
[----:B--2---:R-:W-:Y:S11]  /*2710*/  @!P1 BRA `(.L_x_20) ;  /* 0x0000006c00d49947 */ /* 0x004ff60003800000 */
.L_x_108:
[----:B------:R-:W-:Y:S01]  /*2720*/  UIADD3 UR10, UR7, 0x400, URZ ;  /* 0x00000400070a7890 */ /* 0x000fe2000fffe03f */
[----:B------:R-:W-:Y:S01]  /*2730*/  WARPGROUP.ARRIVE ;  /* 0x00000000000079c5 */ /* 0x000fe20000000000 */
[----:B------:R-:W-:Y:S01]  /*2740*/  UMOV UR11, 0x40000040 ;  /* 0x40000040000b7882 */ /* 0x000fe20000000000 */
[----:B------:R-:W-:-:S06]  /*2750*/  F2FP.F16.F32.PACK_AB R103, R103, R16 ;  /* 0x000000106767723e */ /* 0x000fcc00000000ff */
[----:B------:R-:W-:Y:S01]  /*2760*/  HGMMA.64x128x16.F32 R24, R88, gdesc[UR8].tnspB, RZ, !UPT, gsb0 ;  /* 0x41e0000858187df0 */ /* 0x000fe2000c0008ff */
[----:B------:R-:W-:Y:S01]  /*2770*/  UIADD3 UR10, UR7, 0x480, URZ ;  /* 0x00000480070a7890 */ /* 0x000fe2000fffe03f */
[----:B------:R-:W-:Y:S01]  /*2780*/  UMOV UR11, 0x40000040 ;  /* 0x40000040000b7882 */ /* 0x000fe20000000000 */
[----:B------:R-:W-:Y:S02]  /*2790*/  WARPGROUP.DEPBAR.LE gsb0, 0x0 ;  /* 0x00008000000079c5 */ /* 0x000fe40000010000 */
[----:B------:R-:W-:-:S07]  /*27a0*/  WARPGROUP.ARRIVE ;  /* 0x00000000000079c5 */ /* 0x000fce0000000000 */
[----:B------:R-:W-:Y:S01]  /*27b0*/  HGMMA.64x128x16.F32 R24, R92, gdesc[UR8].tnspB, R24, gsb0 ;  /* 0x41e000085c187df0 */ /* 0x000fe20008000818 */
        /* <DEDUP_REMOVED lines=9> */
[----:B------:R-:W-:Y:S03]  /*2850*/  HGMMA.64x128x16.F32 R24, R100, gdesc[UR8].tnspB, R24, gsb0 ;  /* 0x41e0000864187df0 */ /* 0x000fe60008000818 */
[----:B------:R-:W-:Y:S02]  /*2860*/  WARPGROUP.DEPBAR.LE gsb0, 0x0 ;  /* 0x00008000000079c5 */ /* 0x000fe40000010000 */
[----:B------:R-:W-:Y:S05]  /*2870*/  @!P0 BRA `(.L_x_21) ;  /* 0x0000000000048947 */ /* 0x000fea0003800000 */
[----:B-1----:R-:W-:Y:S01]  /*2880*/  BPT.TRAP 0x1 ;  /* 0x000000040000795c */ /* 0x002fe20000300000 */
.L_x_21:
[----:B------:R-:W-:Y:S01]  /*2890*/  UISETP.GT.U32.AND UP0, UPT, UR4, 0x1, UPT ;  /* 0x000000010400788c */ /* 0x000fe2000bf04070 */
[----:B--2---:R-:W-:Y:S01]  /*28a0*/  MOV R7, RZ ;  /* 0x000000ff00077202 */ /* 0x004fe20000000f00 */
[----:B------:R-:W-:-:S04]  /*28b0*/  UIADD3 UR10, UR37, 0x1c028, URZ ;  /* 0x0001c028250a7890 */ /* 0x000fc8000fffe03f */
[----:B------:R-:W-:Y:S01]  /*28c0*/  PLOP3.LUT P1, PT, PT, PT, UP0, 0x80, 0x0 ;  /* 0x000000000000781c */ /* 0x000fe20003f2f008 */
[----:B------:R-:W-:-:S09]  /*28d0*/  UPRMT UR10, URZ, 0x654, UR10 ;  /* 0x000006543f0a7896 */ /* 0x000fd2000800000a */
[----:B------:R-:W-:Y:S03]  /*28e0*/  SYNCS.ARRIVE.TRANS64.RED.A1T0 RZ, [UR10], RZ ;  /* 0x000000ffffff79a7 */ /* 0x000fe6000810040a */
[----:B------:R-:W-:Y:S05]  /*28f0*/  @P1 BRA `(.L_x_22) ;  /* 0x0000000000041947 */ /* 0x000fea0003800000 */
[----:B-1----:R-:W-:Y:S01]  /*2900*/  BPT.TRAP 0x1 ;  /* 0x000000040000795c */ /* 0x002fe20000300000 */
.L_x_22:
[C---:B------:R-:W-:Y:S01]  /*2910*/  ISETP.GE.AND P2, PT, R3.reuse, 0x81, PT ;  /* 0x000000810300780c */ /* 0x040fe20003f46270 */
[----:B------:R-:W-:Y:S01]  /*2920*/  UMOV UR38, 0x1 ;  /* 0x0000000100267882 */ /* 0x000fe20000000000 */
[----:B------:R-:W-:Y:S01]  /*2930*/  IADD3 R8, R3, 0x3f, RZ ;  /* 0x0000003f03087810 */ /* 0x000fe20007ffe0ff */
[----:B------:R-:W-:Y:S01]  /*2940*/  UMOV UR4, 0x2 ;  /* 0x0000000200047882 */ /* 0x000fe20000000000 */
[----:B------:R-:W-:Y:S02]  /*2950*/  IADD3 R0, R0, 0x40, RZ ;  /* 0x0000004000007810 */ /* 0x000fe40007ffe0ff */
[----:B------:R-:W-:-:S04]  /*2960*/  SHF.R.S32.HI R9, RZ, 0x1f, R8 ;  /* 0x0000001fff097819 */ /* 0x000fc80000011408 */
[----:B------:R-:W-:-:S04]  /*2970*/  LEA.HI R9, R9, R8, RZ, 0x6 ;  /* 0x0000000809097211 */ /* 0x000fc800078f30ff */
[----:B------:R-:W-:Y:S01]  /*2980*/  LEA.HI.SX32 R3, R9, 0xffffffff, 0x1a ;  /* 0xffffffff09037811 */ /* 0x000fe200078fd2ff */
[----:B------:R-:W-:Y:S06]  /*2990*/  @!P2 BRA `(.L_x_23) ;  /* 0x0000001c001ca947 */ /* 0x000fec0003800000 */
[----:B------:R-:W-:Y:S01]  /*29a0*/  IMAD.MOV.U32 R9, RZ, RZ, R4 ;  /* 0x000000ffff097224 */ /* 0x000fe200078e0004 */
[----:B------:R-:W-:Y:S01]  /*29b0*/  MOV R11, R5 ;  /* 0x00000005000b7202 */ /* 0x000fe20000000f00 */
[----:B------:R-:W-:Y:S01]  /*29c0*/  UMOV UR4, 0x2 ;  /* 0x0000000200047882 */ /* 0x000fe20000000000 */
[----:B------:R-:W-:Y:S01]  /*29d0*/  MOV R7, RZ ;  /* 0x000000ff00077202 */ /* 0x000fe20000000f00 */
[----:B------:R-:W-:Y:S01]  /*29e0*/  UMOV UR38, 0x1 ;  /* 0x0000000100267882 */ /* 0x000fe20000000000 */
[----:B------:R-:W-:-:S05]  /*29f0*/  ULDC UR39, c[0x0][0x604] ;  /* 0x0001810000277ab9 */ /* 0x000fca0000000800 */
.L_x_34:
[----:B------:R-:W-:-:S13]  /*2a00*/  PLOP3.LUT P3, PT, PT, PT, UP1, 0x80, 0x0 ;  /* 0x000000000000781c */ /* 0x000fda0003f6f018 */
[----:B------:R-:W-:Y:S05]  /*2a10*/  @!P3 BRA `(.L_x_24) ;  /* 0x000000000004b947 */ /* 0x000fea0003800000 */
[----:B-1----:R-:W-:Y:S01]  /*2a20*/  BPT.TRAP 0x1 ;  /* 0x000000040000795c */ /* 0x002fe20000300000 */
.L_x_24:
[----:B------:R-:W-:Y:S01]  /*2a30*/  ULEA UR10, UR4, UR37, 0x3 ;  /* 0x00000025040a7291 */ /* 0x000fe2000f8e183f */
[----:B------:R-:W-:-:S08]  /*2a40*/  SHF.L.U32 R4, R7, 0x1f, RZ ;  /* 0x0000001f07047819 */ /* 0x000fd000000006ff */
[----:B------:R-:W2:Y:S02]  /*2a50*/  SYNCS.PHASECHK.TRANS64.TRYWAIT P2, [UR10+0x1c000], R4 ;  /* 0x01c00004ff0075a7 */ /* 0x000ea4000804014a */
[----:B--2---:R-:W-:Y:S05]  /*2a60*/  @!P2 BRA `(.L_x_25) ;  /* 0x0000006c0018a947 */ /* 0x004fea0003800000 */
.L_x_109:
[----:B------:R-:W-:Y:S01]  /*2a70*/  ULEA UR10, UR4, UR6, 0xa ;  /* 0x00000006040a7291 */ /* 0x000fe2000f8e503f */
[----:B------:R-:W-:Y:S01]  /*2a80*/  WARPGROUP.ARRIVE ;  /* 0x00000000000079c5 */ /* 0x000fe20000000000 */
[----:B------:R-:W-:Y:S01]  /*2a90*/  UMOV UR11, 0x40000040 ;  /* 0x40000040000b7882 */ /* 0x000fe20000000000 */
[----:B------:R-:W-:Y:S01]  /*2aa0*/  UMOV UR15, 0x40000040 ;  /* 0x40000040000f7882 */ /* 0x000fe20000000000 */
[----:B------:R-:W-:Y:S02]  /*2ab0*/  UIADD3 UR14, UR10, 0x2, URZ ;  /* 0x000000020a0e7890 */ /* 0x000fe4000fffe03f */
[----:B------:R-:W-:Y:S01]  /*2ac0*/  UIADD3 UR18, UR10, 0x4, URZ ;  /* 0x000000040a127890 */ /* 0x000fe2000fffe03f */
[----:B------:R-:W-:Y:S02]  /*2ad0*/  UMOV UR19, 0x40000040 ;  /* 0x4000004000137882 */ /* 0x000fe40000000000 */
[----:B------:R-:W-:Y:S01]  /*2ae0*/  HGMMA.64x64x16.F32 R88, gdesc[UR8], RZ, !UPT, gsb0 ;  /* 0x00e00000085879f0 */ /* 0x000fe2000c0008ff */
[----:B------:R-:W-:Y:S01]  /*2af0*/  UIADD3 UR22, UR10, 0x6, URZ ;  /* 0x000000060a167890 */ /* 0x000fe2000fffe03f */
[----:B------:R-:W-:Y:S01]  /*2b00*/  UMOV UR23, 0x40000040 ;  /* 0x4000004000177882 */ /* 0x000fe20000000000 */
        /* <DEDUP_REMOVED lines=8> */
[----:B------:R-:W-:-:S04]  /*2b90*/  UIADD3 UR4, UR4, 0x1, URZ ;  /* 0x0000000104047890 */ /* 0x000fc8000fffe03f */
[----:B------:R-:W-:-:S04]  /*2ba0*/  UISETP.NE.AND UP0, UPT, UR4, 0x5, UPT ;  /* 0x000000050400788c */ /* 0x000fc8000bf05270 */
[----:B------:R-:W-:Y:S02]  /*2bb0*/  USEL UR10, URZ, 0x1, UP0 ;  /* 0x000000013f0a7887 */ /* 0x000fe40008000000 */
[----:B------:R-:W-:-:S04]  /*2bc0*/  USEL UR11, UR4, URZ, UP0 ;  /* 0x0000003f040b7287 */ /* 0x000fc80008000000 */
[----:B------:R-:W-:Y:S01]  /*2bd0*/  LOP3.LUT R7, R7, UR10, RZ, 0x3c, !PT ;  /* 0x0000000a07077c12 */ /* 0x000fe2000f8e3cff */
        /* <DEDUP_REMOVED lines=22> */
[----:B------:R-:W-:Y:S05]  /*2d40*/  @!P3 BRA `(.L_x_26) ;  /* 0x000000000004b947 */ /* 0x000fea0003800000 */
[----:B-1----:R-:W-:Y:S01]  /*2d50*/  BPT.TRAP 0x1 ;  /* 0x000000040000795c */ /* 0x002fe20000300000 */
.L_x_26:
[----:B--2---:R-:W-:Y:S01]  /*2d60*/  FMNMX R4, R88, R9, !PT ;  /* 0x0000000958047209 */ /* 0x004fe20007800000 */
[----:B------:R-:W-:-:S03]  /*2d70*/  ULEA UR4, UR11, UR37, 0x3 ;  /* 0x000000250b047291 */ /* 0x000fc6000f8e183f */
[----:B------:R-:W-:-:S04]  /*2d80*/  FMNMX R5, R89, R4, !PT ;  /* 0x0000000459057209 */ /* 0x000fc80007800000 */
        /* <DEDUP_REMOVED lines=13> */
[----:B------:R-:W-:-:S05]  /*2e60*/  FMNMX R5, R117, R4, !PT ;  /* 0x0000000475057209 */ /* 0x000fca0007800000 */
[----:B------:R-:W2:Y:S02]  /*2e70*/  SHFL.BFLY PT, R4, R5, 0x1, 0x1f ;  /* 0x0c201f0005047f89 */ /* 0x000ea400000e0000 */
[----:B--2---:R-:W-:Y:S02]  /*2e80*/  FMNMX R8, R5, R4, !PT ;  /* 0x0000000405087209 */ /* 0x004fe40007800000 */
[----:B------:R-:W-:-:S03]  /*2e90*/  FMNMX R4, R90, R11, !PT ;  /* 0x0000000b5a047209 */ /* 0x000fc60007800000 */
[----:B------:R-:W2:Y:S01]  /*2ea0*/  SHFL.BFLY PT, R13, R8, 0x2, 0x1f ;  /* 0x0c401f00080d7f89 */ /* 0x000ea200000e0000 */
[----:B------:R-:W-:-:S04]  /*2eb0*/  FMNMX R15, R91, R4, !PT ;  /* 0x000000045b0f7209 */ /* 0x000fc80007800000 */
[----:B------:R-:W-:-:S04]  /*2ec0*/  FMNMX R4, R94, R15, !PT ;  /* 0x0000000f5e047209 */ /* 0x000fc80007800000 */
[----:B------:R-:W-:-:S04]  /*2ed0*/  FMNMX R15, R95, R4, !PT ;  /* 0x000000045f0f7209 */ /* 0x000fc80007800000 */
[----:B------:R-:W-:Y:S02]  /*2ee0*/  FMNMX R10, R98, R15, !PT ;  /* 0x0000000f620a7209 */ /* 0x000fe40007800000 */
[----:B--2---:R-:W-:Y:S02]  /*2ef0*/  FMNMX R4, R8, R13, !PT ;  /* 0x0000000d08047209 */ /* 0x004fe40007800000 */
[----:B------:R-:W-:Y:S02]  /*2f00*/  FMNMX R13, R99, R10, !PT ;  /* 0x0000000a630d7209 */ /* 0x000fe40007800000 */
[----:B------:R-:W-:Y:S02]  /*2f10*/  FSETP.NEU.AND P2, PT, R4, -INF , PT ;  /* 0xff8000000400780b */ /* 0x000fe40003f4d000 */
[----:B------:R-:W-:Y:S02]  /*2f20*/  FMNMX R12, R102, R13, !PT ;  /* 0x0000000d660c7209 */ /* 0x000fe40007800000 */
[----:B------:R-:W-:-:S02]  /*2f30*/  FSEL R10, R4, RZ, P2 ;  /* 0x000000ff040a7208 */ /* 0x000fc40001000000 */
[----:B------:R-:W-:-:S03]  /*2f40*/  FMNMX R5, R103, R12, !PT ;  /* 0x0000000c67057209 */ /* 0x000fc60007800000 */
[----:B------:R-:W-:Y:S01]  /*2f50*/  FMUL R8, R10, UR39 ;  /* 0x000000270a087c20 */ /* 0x000fe20008400000 */
[----:B------:R-:W-:Y:S01]  /*2f60*/  FMNMX R12, R106, R5, !PT ;  /* 0x000000056a0c7209 */ /* 0x000fe20007800000 */
[----:B------:R-:W-:Y:S02]  /*2f70*/  FADD R10, -R10, R9 ;  /* 0x000000090a0a7221 */ /* 0x000fe40000000100 */
[--C-:B------:R-:W-:Y:S01]  /*2f80*/  FFMA R88, R88, UR39, -R8.reuse ;  /* 0x0000002758587c23 */ /* 0x100fe20008000808 */
[--C-:B------:R-:W-:Y:S01]  /*2f90*/  FFMA R89, R89, UR39, -R8.reuse ;  /* 0x0000002759597c23 */ /* 0x100fe20008000808 */
[----:B------:R-:W-:Y:S01]  /*2fa0*/  FMNMX R5, R107, R12, !PT ;  /* 0x0000000c6b057209 */ /* 0x000fe20007800000 */
[--C-:B------:R-:W-:Y:S01]  /*2fb0*/  FFMA R93, R93, UR39, -R8.reuse ;  /* 0x000000275d5d7c23 */ /* 0x100fe20008000808 */
[--C-:B------:R-:W-:Y:S01]  /*2fc0*/  FFMA R96, R96, UR39, -R8.reuse ;  /* 0x0000002760607c23 */ /* 0x100fe20008000808 */
[----:B------:R-:W-:Y:S01]  /*2fd0*/  FSETP.GEU.AND P5, PT, R88, -126, PT ;  /* 0xc2fc00005800780b */ /* 0x000fe20003fae000 */
        /* <DEDUP_REMOVED lines=12> */
[----:B------:R-:W-:Y:S01]  /*30a0*/  @!P5 FMUL R88, R88, 0.5 ;  /* 0x3f0000005858d820 */ /* 0x000fe20000400000 */
[----:B------:R-:W-:Y:S01]  /*30b0*/  FSETP.GEU.AND P2, PT, R92, -126, PT ;  /* 0xc2fc00005c00780b */ /* 0x000fe20003f4e000 */
[----:B------:R-:W-:Y:S01]  /*30c0*/  @!P3 FMUL R89, R89, 0.5 ;  /* 0x3f0000005959b820 */ /* 0x000fe20000400000 */
[----:B------:R-:W-:Y:S01]  /*30d0*/  FMNMX R5, R115, R12, !PT ;  /* 0x0000000c73057209 */ /* 0x000fe20007800000 */
[--C-:B------:R-:W-:Y:S01]  /*30e0*/  FFMA R108, R108, UR39, -R8.reuse ;  /* 0x000000276c6c7c23 */ /* 0x100fe20008000808 */
[--C-:B------:R-:W-:Y:S01]  /*30f0*/  FFMA R109, R109, UR39, -R8.reuse ;  /* 0x000000276d6d7c23 */ /* 0x100fe20008000808 */
[----:B------:R-:W2:Y:S01]  /*3100*/  MUFU.EX2 R88, R88 ;  /* 0x0000005800587308 */ /* 0x000ea20000000800 */
[----:B------:R-:W-:Y:S01]  /*3110*/  FMNMX R12, R118, R5, !PT ;  /* 0x00000005760c7209 */ /* 0x000fe20007800000 */
[----:B------:R-:W-:Y:S01]  /*3120*/  @!P4 FMUL R93, R93, 0.5 ;  /* 0x3f0000005d5dc820 */ /* 0x000fe20000400000 */
[--C-:B------:R-:W-:Y:S01]  /*3130*/  FFMA R113, R113, UR39, -R8.reuse ;  /* 0x0000002771717c23 */ /* 0x100fe20008000808 */
[----:B------:R-:W-:Y:S01]  /*3140*/  @!P6 FMUL R96, R96, 0.5 ;  /* 0x3f0000006060e820 */ /* 0x000fe20000400000 */
[----:B------:R-:W-:Y:S01]  /*3150*/  FMNMX R12, R119, R12, !PT ;  /* 0x0000000c770c7209 */ /* 0x000fe20007800000 */
[--C-:B------:R-:W-:Y:S01]  /*3160*/  FFMA R112, R112, UR39, -R8.reuse ;  /* 0x0000002770707c23 */ /* 0x100fe20008000808 */
[--C-:B------:R-:W-:Y:S01]  /*3170*/  FFMA R117, R117, UR39, -R8.reuse ;  /* 0x0000002775757c23 */ /* 0x100fe20008000808 */
[----:B------:R-:W3:Y:S01]  /*3180*/  MUFU.EX2 R89, R89 ;  /* 0x0000005900597308 */ /* 0x000ee20000000800 */
[----:B------:R-:W-:Y:S01]  /*3190*/  @!P2 FMUL R92, R92, 0.5 ;  /* 0x3f0000005c5ca820 */ /* 0x000fe20000400000 */
[----:B------:R-:W4:Y:S01]  /*31a0*/  SHFL.BFLY PT, R5, R12, 0x1, 0x1f ;  /* 0x0c201f000c057f89 */ /* 0x000f2200000e0000 */
[----:B------:R-:W-:Y:S01]  /*31b0*/  FFMA R116, R116, UR39, -R8 ;  /* 0x0000002774747c23 */ /* 0x000fe20008000808 */
[----:B------:R-:W-:-:S04]  /*31c0*/  FMUL R10, R10, UR39 ;  /* 0x000000270a0a7c20 */ /* 0x000fc80008400000 */
[----:B------:R-:W5:Y:S01]  /*31d0*/  MUFU.EX2 R93, R93 ;  /* 0x0000005d005d7308 */ /* 0x000f620000000800 */
[----:B--2---:R-:W-:Y:S01]  /*31e0*/  @!P5 FMUL R88, R88, R88 ;  /* 0x000000585858d220 */ /* 0x004fe20000400000 */
[----:B------:R-:W-:-:S06]  /*31f0*/  FSETP.GEU.AND P5, PT, R97, -126, PT ;  /* 0xc2fc00006100780b */ /* 0x000fcc0003fae000 */
[----:B------:R-:W2:Y:S01]  /*3200*/  MUFU.EX2 R96, R96 ;  /* 0x0000006000607308 */ /* 0x000ea20000000800 */
[----:B---3--:R-:W-:Y:S01]  /*3210*/  @!P3 FMUL R89, R89, R89 ;  /* 0x000000595959b220 */ /* 0x008fe20000400000 */
[----:B------:R-:W-:-:S05]  /*3220*/  FSETP.GEU.AND P3, PT, R100, -126, PT ;  /* 0xc2fc00006400780b */ /* 0x000fca0003f6e000 */
[----:B------:R-:W-:Y:S01]  /*3230*/  @!P5 FMUL R97, R97, 0.5 ;  /* 0x3f0000006161d820 */ /* 0x000fe20000400000 */
[----:B------:R-:W3:Y:S01]  /*3240*/  MUFU.EX2 R92, R92 ;  /* 0x0000005c005c7308 */ /* 0x000ee20000000800 */
[----:B-----5:R-:W-:Y:S01]  /*3250*/  @!P4 FMUL R93, R93, R93 ;  /* 0x0000005d5d5dc220 */ /* 0x020fe20000400000 */
[----:B------:R-:W-:Y:S02]  /*3260*/  FSETP.GEU.AND P4, PT, R104, -126, PT ;  /* 0xc2fc00006800780b */ /* 0x000fe40003f8e000 */
[----:B----4-:R-:W-:-:S03]  /*3270*/  FMNMX R5, R12, R5, !PT ;  /* 0x000000050c057209 */ /* 0x010fc60007800000 */
[----:B------:R-:W-:Y:S01]  /*3280*/  @!P3 FMUL R100, R100, 0.5 ;  /* 0x3f0000006464b820 */ /* 0x000fe20000400000 */
[----:B------:R-:W4:Y:S01]  /*3290*/  MUFU.EX2 R97, R97 ;  /* 0x0000006100617308 */ /* 0x000f220000000800 */
[----:B--2---:R-:W-:Y:S01]  /*32a0*/  @!P6 FMUL R96, R96, R96 ;  /* 0x000000606060e220 */ /* 0x004fe20000400000 */
[----:B------:R-:W-:Y:S01]  /*32b0*/  FSETP.GEU.AND P6, PT, R105, -126, PT ;  /* 0xc2fc00006900780b */ /* 0x000fe20003fce000 */
[----:B------:R-:W2:Y:S04]  /*32c0*/  SHFL.BFLY PT, R14, R5, 0x2, 0x1f ;  /* 0x0c401f00050e7f89 */ /* 0x000ea800000e0000 */
[----:B------:R-:W-:Y:S01]  /*32d0*/  @!P4 FMUL R104, R104, 0.5 ;  /* 0x3f0000006868c820 */ /* 0x000fe20000400000 */
        /* <DEDUP_REMOVED lines=14> */
[----:B---3--:R-:W-:Y:S01]  /*33c0*/  @!P4 FMUL R13, R13, R13 ;  /* 0x0000000d0d0dc220 */ /* 0x008fe20000400000 */
[----:B------:R-:W-:-:S05]  /*33d0*/  FSETP.GEU.AND P4, PT, R113, -126, PT ;  /* 0xc2fc00007100780b */ /* 0x000fca0003f8e000 */
[----:B------:R-:W-:Y:S01]  /*33e0*/  @!P3 FMUL R109, R109, 0.5 ;  /* 0x3f0000006d6db820 */ /* 0x000fe20000400000 */
[----:B------:R-:W3:Y:S01]  /*33f0*/  MUFU.EX2 R15, R108 ;  /* 0x0000006c000f7308 */ /* 0x000ee20000000800 */
[----:B----4-:R-:W-:Y:S01]  /*3400*/  @!P6 FMUL R12, R12, R12 ;  /* 0x0000000c0c0ce220 */ /* 0x010fe20000400000 */
[----:B------:R-:W-:-:S03]  /*3410*/  FSETP.NEU.AND P6, PT, R5, -INF , PT ;  /* 0xff8000000500780b */ /* 0x000fc60003fcd000 */
[----:B------:R-:W-:Y:S01]  /*3420*/  FADD R9, R89, R12 ;  /* 0x0000000c59097221 */ /* 0x000fe20000000000 */
[----:B------:R-:W-:Y:S01]  /*3430*/  FSEL R18, R5, RZ, P6 ;  /* 0x000000ff05127208 */ /* 0x000fe20003000000 */
[----:B------:R-:W-:Y:S01]  /*3440*/  @!P4 FMUL R113, R113, 0.5 ;  /* 0x3f0000007171c820 */ /* 0x000fe20000400000 */
[----:B------:R-:W4:Y:S01]  /*3450*/  MUFU.EX2 R14, R109 ;  /* 0x0000006d000e7308 */ /* 0x000f220000000800 */
[----:B--2---:R-:W-:Y:S01]  /*3460*/  @!P2 FMUL R101, R101, R101 ;  /* 0x000000656565a220 */ /* 0x004fe20000400000 */
[----:B------:R-:W-:Y:S01]  /*3470*/  FSETP.GEU.AND P2, PT, R112, -126, PT ;  /* 0xc2fc00007000780b */ /* 0x000fe20003f4e000 */
[----:B------:R-:W-:Y:S01]  /*3480*/  FMUL R20, R18, UR39 ;  /* 0x0000002712147c20 */ /* 0x000fe20008400000 */
[----:B------:R-:W-:Y:S01]  /*3490*/  FSETP.GEU.AND P6, PT, R116, -126, PT ;  /* 0xc2fc00007400780b */ /* 0x000fe20003fce000 */
[----:B------:R-:W-:Y:S01]  /*34a0*/  FADD R18, -R18, R11 ;  /* 0x0000000b12127221 */ /* 0x000fe20000000100 */
[----:B------:R-:W-:Y:S01]  /*34b0*/  FADD R11, R88, R13 ;  /* 0x0000000d580b7221 */ /* 0x000fe20000000000 */
[--C-:B------:R-:W-:Y:S01]  /*34c0*/  FFMA R90, R90, UR39, -R20.reuse ;  /* 0x000000275a5a7c23 */ /* 0x100fe20008000814 */
[----:B------:R-:W2:Y:S01]  /*34d0*/  MUFU.EX2 R8, R113 ;  /* 0x0000007100087308 */ /* 0x000ea20000000800 */
[----:B---3--:R-:W-:Y:S01]  /*34e0*/  @!P5 FMUL R15, R15, R15 ;  /* 0x0000000f0f0fd220 */ /* 0x008fe20000400000 */
[----:B------:R-:W-:Y:S01]  /*34f0*/  FSETP.GEU.AND P5, PT, R117, -126, PT ;  /* 0xc2fc00007500780b */ /* 0x000fe20003fae000 */
[--C-:B------:R-:W-:Y:S01]  /*3500*/  FFMA R22, R94, UR39, -R20.reuse ;  /* 0x000000275e167c23 */ /* 0x100fe20008000814 */
[--C-:B------:R-:W-:Y:S01]  /*3510*/  FFMA R21, R91, UR39, -R20.reuse ;  /* 0x000000275b157c23 */ /* 0x100fe20008000814 */
[--C-:B------:R-:W-:Y:S01]  /*3520*/  FFMA R104, R98, UR39, -R20.reuse ;  /* 0x0000002762687c23 */ /* 0x100fe20008000814 */
[--C-:B------:R-:W-:Y:S01]  /*3530*/  FFMA R99, R99, UR39, -R20.reuse ;  /* 0x0000002763637c23 */ /* 0x100fe20008000814 */
[----:B------:R-:W-:Y:S01]  /*3540*/  @!P2 FMUL R112, R112, 0.5 ;  /* 0x3f0000007070a820 */ /* 0x000fe20000400000 */
[--C-:B------:R-:W-:Y:S01]  /*3550*/  FFMA R23, R95, UR39, -R20.reuse ;  /* 0x000000275f177c23 */ /* 0x100fe20008000814 */
[----:B----4-:R-:W-:Y:S01]  /*3560*/  @!P3 FMUL R14, R14, R14 ;  /* 0x0000000e0e0eb220 */ /* 0x010fe20000400000 */
[----:B------:R-:W-:Y:S01]  /*3570*/  FSETP.GEU.AND P3, PT, R90, -126, PT ;  /* 0xc2fc00005a00780b */ /* 0x000fe20003f6e000 */
[----:B------:R-:W3:Y:S01]  /*3580*/  MUFU.EX2 R17, R112 ;  /* 0x0000007000117308 */ /* 0x000ee20000000800 */
[----:B------:R-:W-:Y:S01]  /*3590*/  @!P6 FMUL R116, R116, 0.5 ;  /* 0x3f0000007474e820 */ /* 0x000fe20000400000 */
[--C-:B------:R-:W-:Y:S01]  /*35a0*/  FFMA R103, R103, UR39, -R20.reuse ;  /* 0x0000002767677c23 */ /* 0x100fe20008000814 */
[--C-:B------:R-:W-:Y:S01]  /*35b0*/  FFMA R102, R102, UR39, -R20.reuse ;  /* 0x0000002766667c23 */ /* 0x100fe20008000814 */
[----:B------:R-:W-:Y:S01]  /*35c0*/  @!P5 FMUL R117, R117, 0.5 ;  /* 0x3f0000007575d820 */ /* 0x000fe20000400000 */
[--C-:B------:R-:W-:Y:S01]  /*35d0*/  FFMA R106, R106, UR39, -R20.reuse ;  /* 0x000000276a6a7c23 */ /* 0x100fe20008000814 */
[----:B--2---:R-:W-:Y:S01]  /*35e0*/  @!P4 FMUL R8, R8, R8 ;  /* 0x000000080808c220 */ /* 0x004fe20000400000 */
[----:B------:R-:W-:Y:S01]  /*35f0*/  FSETP.GEU.AND P4, PT, R22, -126, PT ;  /* 0xc2fc00001600780b */ /* 0x000fe20003f8e000 */
[----:B------:R-:W2:Y:S01]  /*3600*/  MUFU.EX2 R16, R117 ;  /* 0x0000007500107308 */ /* 0x000ea20000000800 */
[--C-:B------:R-:W-:Y:S01]  /*3610*/  FFMA R107, R107, UR39, -R20.reuse ;  /* 0x000000276b6b7c23 */ /* 0x100fe20008000814 */
[--C-:B------:R-:W-:Y:S01]  /*3620*/  FFMA R110, R110, UR39, -R20.reuse ;  /* 0x000000276e6e7c23 */ /* 0x100fe20008000814 */
[--C-:B------:R-:W-:Y:S01]  /*3630*/  FFMA R114, R114, UR39, -R20.reuse ;  /* 0x0000002772727c23 */ /* 0x100fe20008000814 */
[----:B------:R-:W-:Y:S01]  /*3640*/  @!P3 FMUL R90, R90, 0.5 ;  /* 0x3f0000005a5ab820 */ /* 0x000fe20000400000 */
[--C-:B------:R-:W-:Y:S01]  /*3650*/  FFMA R111, R111, UR39, -R20.reuse ;  /* 0x000000276f6f7c23 */ /* 0x100fe20008000814 */
[--C-:B------:R-:W-:Y:S01]  /*3660*/  FFMA R115, R115, UR39, -R20.reuse ;  /* 0x0000002773737c23 */ /* 0x100fe20008000814 */
[--C-:B------:R-:W-:Y:S01]  /*3670*/  FFMA R118, R118, UR39, -R20.reuse ;  /* 0x0000002776767c23 */ /* 0x100fe20008000814 */
[----:B------:R4:W5:Y:S01]  /*3680*/  MUFU.EX2 R91, R90 ;  /* 0x0000005a005b7308 */ /* 0x0009620000000800 */
[----:B---3--:R-:W-:Y:S01]  /*3690*/  @!P2 FMUL R17, R17, R17 ;  /* 0x000000111111a220 */ /* 0x008fe20000400000 */
[----:B------:R-:W-:Y:S01]  /*36a0*/  FSETP.GEU.AND P2, PT, R21, -126, PT ;  /* 0xc2fc00001500780b */ /* 0x000fe20003f4e000 */
[----:B------:R-:W-:Y:S01]  /*36b0*/  FFMA R119, R119, UR39, -R20 ;  /* 0x0000002777777c23 */ /* 0x000fe20008000814 */
[----:B------:R-:W-:Y:S01]  /*36c0*/  @!P4 FMUL R22, R22, 0.5 ;  /* 0x3f0000001616c820 */ /* 0x000fe20000400000 */
[----:B------:R-:W-:Y:S01]  /*36d0*/  FMUL R113, R18, UR39 ;  /* 0x0000002712717c20 */ /* 0x000fe20008400000 */
[----:B------:R-:W-:Y:S01]  /*36e0*/  FADD R18, R97, R8 ;  /* 0x0000000861127221 */ /* 0x000fe20000000000 */
[----:B------:R-:W-:Y:S01]  /*36f0*/  FADD R20, R93, R14 ;  /* 0x0000000e5d147221 */ /* 0x000fe20000000000 */
[----:B------:R-:W3:Y:S01]  /*3700*/  MUFU.EX2 R19, R116 ;  /* 0x0000007400137308 */ /* 0x000ee20000000800 */
[----:B--2---:R-:W-:Y:S01]  /*3710*/  @!P5 FMUL R16, R16, R16 ;  /* 0x000000101010d220 */ /* 0x004fe20000400000 */
[----:B------:R-:W-:Y:S01]  /*3720*/  FSETP.GEU.AND P5, PT, R104, -126, PT ;  /* 0xc2fc00006800780b */ /* 0x000fe20003fae000 */
[----:B----4-:R-:W-:Y:S01]  /*3730*/  FADD R90, R9, R18 ;  /* 0x00000012095a7221 */ /* 0x010fe20000000000 */
[----:B------:R-:W-:Y:S01]  /*3740*/  FADD R18, R92, R15 ;  /* 0x0000000f5c127221 */ /* 0x000fe20000000000 */
[----:B------:R-:W-:-:S02]  /*3750*/  F2FP.F16.F32.PACK_AB R88, R89, R88 ;  /* 0x000000585958723e */ /* 0x000fc400000000ff */
[----:B------:R-:W-:Y:S01]  /*3760*/  @!P2 FMUL R21, R21, 0.5 ;  /* 0x3f0000001515a820 */ /* 0x000fe20000400000 */
[----:B------:R2:W4:Y:S01]  /*3770*/  MUFU.EX2 R95, R22 ;  /* 0x00000016005f7308 */ /* 0x0005220000000800 */
[----:B-----5:R-:W-:Y:S01]  /*3780*/  @!P3 FMUL R91, R91, R91 ;  /* 0x0000005b5b5bb220 */ /* 0x020fe20000400000 */
[----:B------:R-:W-:-:S05]  /*3790*/  FSETP.GEU.AND P3, PT, R99, -126, PT ;  /* 0xc2fc00006300780b */ /* 0x000fca0003f6e000 */
[----:B------:R-:W-:Y:S01]  /*37a0*/  @!P5 FMUL R104, R104, 0.5 ;  /* 0x3f0000006868d820 */ /* 0x000fe20000400000 */
[----:B------:R5:W1:Y:S01]  /*37b0*/  MUFU.EX2 R94, R21 ;  /* 0x00000015005e7308 */ /* 0x000a620000000800 */
[----:B---3--:R-:W-:Y:S01]  /*37c0*/  @!P6 FMUL R19, R19, R19 ;  /* 0x000000131313e220 */ /* 0x008fe20000400000 */
[----:B------:R-:W-:Y:S01]  /*37d0*/  FSETP.GEU.AND P6, PT, R23, -126, PT ;  /* 0xc2fc00001700780b */ /* 0x000fe20003fce000 */
[----:B--2---:R-:W-:-:S04]  /*37e0*/  FADD R22, R96, R17 ;  /* 0x0000001160167221 */ /* 0x004fc80000000000 */
[----:B------:R-:W-:Y:S01]  /*37f0*/  @!P3 FMUL R99, R99, 0.5 ;  /* 0x3f0000006363b820 */ /* 0x000fe20000400000 */
[----:B------:R-:W2:Y:S01]  /*3800*/  MUFU.EX2 R104, R104 ;  /* 0x0000006800687308 */ /* 0x000ea20000000800 */
[----:B----4-:R-:W-:Y:S01]  /*3810*/  @!P4 FMUL R95, R95, R95 ;  /* 0x0000005f5f5fc220 */ /* 0x010fe20000400000 */
[----:B------:R-:W-:Y:S01]  /*3820*/  FSETP.GEU.AND P4, PT, R103, -126, PT ;  /* 0xc2fc00006700780b */ /* 0x000fe20003f8e000 */
[----:B-----5:R-:W-:Y:S01]  /*3830*/  FADD R21, R100, R19 ;  /* 0x0000001364157221 */ /* 0x020fe20000000000 */
[----:B------:R-:W-:-:S03]  /*3840*/  FADD R11, R11, R22 ;  /* 0x000000160b0b7221 */ /* 0x000fc60000000000 */
[----:B------:R-:W-:Y:S01]  /*3850*/  @!P6 FMUL R23, R23, 0.5 ;  /* 0x3f0000001717e820 */ /* 0x000fe20000400000 */
[----:B------:R-:W3:Y:S01]  /*3860*/  MUFU.EX2 R99, R99 ;  /* 0x0000006300637308 */ /* 0x000ee20000000800 */
[----:B-1----:R-:W-:Y:S01]  /*3870*/  @!P2 FMUL R94, R94, R94 ;  /* 0x0000005e5e5ea220 */ /* 0x002fe20000400000 */
[----:B------:R-:W-:Y:S01]  /*3880*/  FSETP.GEU.AND P2, PT, R102, -126, PT ;  /* 0xc2fc00006600780b */ /* 0x000fe20003f4e000 */
[----:B------:R-:W-:-:S03]  /*3890*/  FADD R18, R18, R21 ;  /* 0x0000001512127221 */ /* 0x000fc60000000000 */
[----:B------:R-:W-:Y:S01]  /*38a0*/  F2FP.F16.F32.PACK_AB R89, R94, R91 ;  /* 0x0000005b5e59723e */ /* 0x000fe200000000ff */
[----:B------:R-:W-:Y:S01]  /*38b0*/  @!P4 FMUL R103, R103, 0.5 ;  /* 0x3f0000006767c820 */ /* 0x000fe20000400000 */
[----:B------:R1:W4:Y:S01]  /*38c0*/  MUFU.EX2 R98, R23 ;  /* 0x0000001700627308 */ /* 0x0003220000000800 */
[----:B--2---:R-:W-:Y:S01]  /*38d0*/  @!P5 FMUL R104, R104, R104 ;  /* 0x000000686868d220 */ /* 0x004fe20000400000 */
[----:B------:R-:W-:Y:S01]  /*38e0*/  FSETP.GEU.AND P5, PT, R107, -126, PT ;  /* 0xc2fc00006b00780b */ /* 0x000fe20003fae000 */
[----:B------:R-:W-:-:S04]  /*38f0*/  FADD R11, R11, R18 ;  /* 0x000000120b0b7221 */ /* 0x000fc80000000000 */
[----:B------:R-:W-:Y:S01]  /*3900*/  @!P2 FMUL R102, R102, 0.5 ;  /* 0x3f0000006666a820 */ /* 0x000fe20000400000 */
[----:B------:R-:W2:Y:S01]  /*3910*/  MUFU.EX2 R103, R103 ;  /* 0x0000006700677308 */ /* 0x000ea20000000800 */
[----:B---3--:R-:W-:Y:S01]  /*3920*/  @!P3 FMUL R99, R99, R99 ;  /* 0x000000636363b220 */ /* 0x008fe20000400000 */
[----:B------:R-:W-:Y:S01]  /*3930*/  FSETP.GEU.AND P3, PT, R110, -126, PT ;  /* 0xc2fc00006e00780b */ /* 0x000fe20003f6e000 */
[----:B-1----:R-:W-:-:S04]  /*3940*/  FADD R23, R101, R16 ;  /* 0x0000001065177221 */ /* 0x002fc80000000000 */
[----:B------:R-:W-:Y:S01]  /*3950*/  @!P5 FMUL R107, R107, 0.5 ;  /* 0x3f0000006b6bd820 */ /* 0x000fe20000400000 */
[----:B------:R-:W1:Y:S01]  /*3960*/  MUFU.EX2 R102, R102 ;  /* 0x0000006600667308 */ /* 0x000e620000000800 */
[----:B----4-:R-:W-:Y:S01]  /*3970*/  @!P6 FMUL R98, R98, R98 ;  /* 0x000000626262e220 */ /* 0x010fe20000400000 */
[----:B------:R-:W-:Y:S01]  /*3980*/  FSETP.GEU.AND P6, PT, R106, -126, PT ;  /* 0xc2fc00006a00780b */ /* 0x000fe20003fce000 */
[----:B------:R-:W-:-:S04]  /*3990*/  FADD R23, R20, R23 ;  /* 0x0000001714177221 */ /* 0x000fc80000000000 */
[----:B------:R-:W-:Y:S01]  /*39a0*/  @!P3 FMUL R110, R110, 0.5 ;  /* 0x3f0000006e6eb820 */ /* 0x000fe20000400000 */
[----:B------:R-:W3:Y:S01]  /*39b0*/  MUFU.EX2 R107, R107 ;  /* 0x0000006b006b7308 */ /* 0x000ee20000000800 */
[----:B--2---:R-:W-:Y:S01]  /*39c0*/  @!P4 FMUL R103, R103, R103 ;  /* 0x000000676767c220 */ /* 0x004fe20000400000 */
[----:B------:R-:W-:Y:S01]  /*39d0*/  FSETP.GEU.AND P4, PT, R114, -126, PT ;  /* 0xc2fc00007200780b */ /* 0x000fe20003f8e000 */
[----:B------:R-:W-:-:S04]  /*39e0*/  FADD R90, R90, R23 ;  /* 0x000000175a5a7221 */ /* 0x000fc80000000000 */
[----:B------:R-:W-:Y:S01]  /*39f0*/  @!P6 FMUL R106, R106, 0.5 ;  /* 0x3f0000006a6ae820 */ /* 0x000fe20000400000 */
[----:B------:R-:W2:Y:S01]  /*3a00*/  MUFU.EX2 R110, R110 ;  /* 0x0000006e006e7308 */ /* 0x000ea20000000800 */
[----:B-1----:R-:W-:Y:S01]  /*3a10*/  @!P2 FMUL R102, R102, R102 ;  /* 0x000000666666a220 */ /* 0x002fe20000400000 */
[----:B------:R-:W-:Y:S01]  /*3a20*/  FSETP.GEU.AND P2, PT, R111, -126, PT ;  /* 0xc2fc00006f00780b */ /* 0x000fe20003f4e000 */
[----:B------:R-:W-:-:S04]  /*3a30*/  FADD R90, R11, R90 ;  /* 0x0000005a0b5a7221 */ /* 0x000fc80000000000 */
[----:B------:R-:W-:Y:S01]  /*3a40*/  @!P4 FMUL R114, R114, 0.5 ;  /* 0x3f0000007272c820 */ /* 0x000fe20000400000 */
[----:B------:R-:W1:Y:S01]  /*3a50*/  MUFU.EX2 R106, R106 ;  /* 0x0000006a006a7308 */ /* 0x000e620000000800 */
[----:B---3--:R-:W-:Y:S01]  /*3a60*/  @!P5 FMUL R107, R107, R107 ;  /* 0x0000006b6b6bd220 */ /* 0x008fe20000400000 */
[----:B------:R-:W-:-:S03]  /*3a70*/  FSETP.GEU.AND P5, PT, R118, -126, PT ;  /* 0xc2fc00007600780b */ /* 0x000fc60003fae000 */
[----:B------:R-:W-:Y:S01]  /*3a80*/  FADD R20, R94, R107 ;  /* 0x0000006b5e147221 */ /* 0x000fe20000000000 */
[----:B------:R-:W-:Y:S01]  /*3a90*/  F2FP.F16.F32.PACK_AB R94, R101, R100 ;  /* 0x00000064655e723e */ /* 0x000fe200000000ff */
[----:B------:R-:W-:Y:S01]  /*3aa0*/  @!P2 FMUL R111, R111, 0.5 ;  /* 0x3f0000006f6fa820 */ /* 0x000fe20000400000 */
[----:B------:R-:W3:Y:S01]  /*3ab0*/  MUFU.EX2 R105, R114 ;  /* 0x0000007200697308 */ /* 0x000ee20000000800 */
[----:B--2---:R-:W-:Y:S01]  /*3ac0*/  @!P3 FMUL R110, R110, R110 ;  /* 0x0000006e6e6eb220 */ /* 0x004fe20000400000 */
[----:B------:R-:W-:Y:S02]  /*3ad0*/  FSETP.GEU.AND P3, PT, R119, -126, PT ;  /* 0xc2fc00007700780b */ /* 0x000fe40003f6e000 */
[----:B------:R-:W-:Y:S01]  /*3ae0*/  F2FP.F16.F32.PACK_AB R100, R8, R17 ;  /* 0x000000110864723e */ /* 0x000fe200000000ff */
[----:B------:R-:W-:Y:S02]  /*3af0*/  FADD R21, R95, R110 ;  /* 0x0000006e5f157221 */ /* 0x000fe40000000000 */
[----:B------:R-:W-:Y:S01]  /*3b00*/  @!P5 FMUL R118, R118, 0.5 ;  /* 0x3f0000007676d820 */ /* 0x000fe20000400000 */
[----:B------:R-:W2:Y:S01]  /*3b10*/  MUFU.EX2 R111, R111 ;  /* 0x0000006f006f7308 */ /* 0x000ea20000000800 */
[----:B-1----:R-:W-:Y:S01]  /*3b20*/  @!P6 FMUL R106, R106, R106 ;  /* 0x0000006a6a6ae220 */ /* 0x002fe20000400000 */
[----:B------:R-:W-:-:S05]  /*3b30*/  FSETP.GEU.AND P6, PT, R115, -126, PT ;  /* 0xc2fc00007300780b */ /* 0x000fca0003fce000 */
[----:B------:R-:W-:Y:S01]  /*3b40*/  @!P3 FMUL R119, R119, 0.5 ;  /* 0x3f0000007777b820 */ /* 0x000fe20000400000 */
[----:B------:R-:W1:Y:S01]  /*3b50*/  MUFU.EX2 R109, R118 ;  /* 0x00000076006d7308 */ /* 0x000e620000000800 */
[----:B---3--:R-:W-:Y:S01]  /*3b60*/  @!P4 FMUL R105, R105, R105 ;  /* 0x000000696969c220 */ /* 0x008fe20000400000 */
[----:B------:R-:W-:-:S05]  /*3b70*/  FSETP.GEU.AND P4, PT, R113, -126, PT ;  /* 0xc2fc00007100780b */ /* 0x000fca0003f8e000 */
[----:B------:R-:W-:Y:S01]  /*3b80*/  @!P6 FMUL R115, R115, 0.5 ;  /* 0x3f0000007373e820 */ /* 0x000fe20000400000 */
[----:B------:R-:W3:Y:S01]  /*3b90*/  MUFU.EX2 R112, R119 ;  /* 0x0000007700707308 */ /* 0x000ee20000000800 */
[----:B--2---:R-:W-:Y:S01]  /*3ba0*/  @!P2 FMUL R111, R111, R111 ;  /* 0x0000006f6f6fa220 */ /* 0x004fe20000400000 */
[----:B------:R-:W-:-:S03]  /*3bb0*/  FSETP.GEU.AND P2, PT, R10, -126, PT ;  /* 0xc2fc00000a00780b */ /* 0x000fc60003f4e000 */
[----:B------:R-:W-:Y:S02]  /*3bc0*/  FADD R22, R98, R111 ;  /* 0x0000006f62167221 */ /* 0x000fe40000000000 */
[----:B------:R-:W-:Y:S01]  /*3bd0*/  @!P4 FMUL R113, R113, 0.5 ;  /* 0x3f0000007171c820 */ /* 0x000fe20000400000 */
[----:B------:R2:W4:Y:S01]  /*3be0*/  MUFU.EX2 R108, R115 ;  /* 0x00000073006c7308 */ /* 0x0005220000000800 */
[----:B-1----:R-:W-:-:S04]  /*3bf0*/  @!P5 FMUL R109, R109, R109 ;  /* 0x0000006d6d6dd220 */ /* 0x002fc80000400000 */
[----:B------:R-:W-:Y:S02]  /*3c00*/  FADD R114, R102, R109 ;  /* 0x0000006d66727221 */ /* 0x000fe40000000000 */
[----:B------:R-:W-:Y:S01]  /*3c10*/  @!P2 FMUL R10, R10, 0.5 ;  /* 0x3f0000000a0aa820 */ /* 0x000fe20000400000 */
[----:B------:R-:W1:Y:S01]  /*3c20*/  MUFU.EX2 R113, R113 ;  /* 0x0000007100717308 */ /* 0x000e620000000800 */
[----:B---3--:R-:W-:Y:S01]  /*3c30*/  @!P3 FMUL R112, R112, R112 ;  /* 0x000000707070b220 */ /* 0x008fe20000400000 */
[----:B--2---:R-:W-:Y:S01]  /*3c40*/  FADD R115, R104, R105 ;  /* 0x0000006968737221 */ /* 0x004fe20000000000 */
[----:B------:R-:W-:Y:S02]  /*3c50*/  FADD R21, R21, R114 ;  /* 0x0000007215157221 */ /* 0x000fe40000000000 */
[----:B------:R-:W-:-:S03]  /*3c60*/  FADD R119, R103, R112 ;  /* 0x0000007067777221 */ /* 0x000fc60000000000 */
[----:B------:R2:W3:Y:S01]  /*3c70*/  MUFU.EX2 R9, R10 ;  /* 0x0000000a00097308 */ /* 0x0004e20000000800 */
[----:B----4-:R-:W-:Y:S01]  /*3c80*/  @!P6 FMUL R108, R108, R108 ;  /* 0x0000006c6c6ce220 */ /* 0x010fe20000400000 */
[----:B------:R-:W-:-:S03]  /*3c90*/  FADD R119, R22, R119 ;  /* 0x0000007716777221 */ /* 0x000fc60000000000 */
[----:B------:R-:W-:Y:S01]  /*3ca0*/  FADD R117, R99, R108 ;  /* 0x0000006c63757221 */ /* 0x000fe20000000000 */
[----:B------:R-:W-:Y:S01]  /*3cb0*/  F2FP.F16.F32.PACK_AB R101, R108, R105 ;  /* 0x000000696c65723e */ /* 0x000fe200000000ff */
[----:B--2---:R-:W-:Y:S02]  /*3cc0*/  FADD R10, R91, R106 ;  /* 0x0000006a5b0a7221 */ /* 0x004fe40000000000 */
[----:B------:R-:W-:Y:S01]  /*3cd0*/  FADD R20, R20, R117 ;  /* 0x0000007514147221 */ /* 0x000fe20000000000 */
[----:B-1----:R-:W-:Y:S01]  /*3ce0*/  @!P4 FMUL R113, R113, R113 ;  /* 0x000000717171c220 */ /* 0x002fe20000400000 */
[----:B------:R-:W-:Y:S01]  /*3cf0*/  F2FP.F16.F32.PACK_AB R91, R98, R95 ;  /* 0x0000005f625b723e */ /* 0x000fe200000000ff */
[----:B------:R-:W-:Y:S01]  /*3d00*/  FADD R10, R10, R115 ;  /* 0x000000730a0a7221 */ /* 0x000fe20000000000 */
[----:B------:R-:W-:Y:S01]  /*3d10*/  FADD R119, R20, R119 ;  /* 0x0000007714777221 */ /* 0x000fe20000000000 */
[----:B------:R-:W-:Y:S01]  /*3d20*/  F2FP.F16.F32.PACK_AB R95, R103, R102 ;  /* 0x00000066675f723e */ /* 0x000fe200000000ff */
[----:B------:R-:W-:Y:S01]  /*3d30*/  FMUL R26, R26, R113 ;  /* 0x000000711a1a7220 */ /* 0x000fe20000400000 */
[----:B------:R-:W-:Y:S01]  /*3d40*/  FADD R10, R10, R21 ;  /* 0x000000150a0a7221 */ /* 0x000fe20000000000 */
[----:B---3--:R-:W-:Y:S01]  /*3d50*/  @!P2 FMUL R9, R9, R9 ;  /* 0x000000090909a220 */ /* 0x008fe20000400000 */
[-C--:B------:R-:W-:Y:S01]  /*3d60*/  FMUL R27, R27, R113.reuse ;  /* 0x000000711b1b7220 */ /* 0x080fe20000400000 */
[----:B------:R-:W-:Y:S01]  /*3d70*/  FMUL R30, R30, R113 ;  /* 0x000000711e1e7220 */ /* 0x000fe20000400000 */
[----:B------:R-:W-:Y:S01]  /*3d80*/  FADD R10, R10, R119 ;  /* 0x000000770a0a7221 */ /* 0x000fe20000000000 */
[----:B------:R-:W-:Y:S01]  /*3d90*/  FFMA R2, R9, R2, R90 ;  /* 0x0000000209027223 */ /* 0x000fe2000000005a */
[----:B------:R-:W-:Y:S01]  /*3da0*/  F2FP.F16.F32.PACK_AB R90, R93, R92 ;  /* 0x0000005c5d5a723e */ /* 0x000fe200000000ff */
[-C--:B------:R-:W-:Y:S01]  /*3db0*/  FMUL R24, R24, R9.reuse ;  /* 0x0000000918187220 */ /* 0x080fe20000400000 */
[----:B------:R-:W-:Y:S01]  /*3dc0*/  FFMA R6, R113, R6, R10 ;  /* 0x0000000671067223 */ /* 0x000fe2000000000a */
[----:B------:R-:W-:Y:S01]  /*3dd0*/  SHF.L.U32 R10, R7, 0x1f, RZ ;  /* 0x0000001f070a7819 */ /* 0x000fe200000006ff */
[-C--:B------:R-:W-:Y:S01]  /*3de0*/  FMUL R25, R25, R9.reuse ;  /* 0x0000000919197220 */ /* 0x080fe20000400000 */
[----:B------:R-:W-:Y:S01]  /*3df0*/  F2FP.F16.F32.PACK_AB R92, R97, R96 ;  /* 0x00000060615c723e */ /* 0x000fe200000000ff */
[-C--:B------:R-:W-:Y:S01]  /*3e00*/  FMUL R28, R28, R9.reuse ;  /* 0x000000091c1c7220 */ /* 0x080fe20000400000 */
[----:B------:R1:W2:Y:S01]  /*3e10*/  SYNCS.PHASECHK.TRANS64.TRYWAIT P2, [UR4+0x1c000], R10 ;  /* 0x01c0000aff0075a7 */ /* 0x0002a20008040144 */
[----:B------:R-:W-:Y:S01]  /*3e20*/  F2FP.F16.F32.PACK_AB R93, R99, R104 ;  /* 0x00000068635d723e */ /* 0x000fe200000000ff */
[-C--:B------:R-:W-:Y:S01]  /*3e30*/  FMUL R29, R29, R9.reuse ;  /* 0x000000091d1d7220 */ /* 0x080fe20000400000 */
        /* <DEDUP_REMOVED lines=27> */
[----:B------:R-:W-:Y:S01]  /*3ff0*/  FMUL R85, R85, R9 ;  /* 0x0000000955557220 */ /* 0x000fe20000400000 */
        /* <DEDUP_REMOVED lines=29> */
[----:B------:R-:W-:-:S02]  /*41d0*/  F2FP.F16.F32.PACK_AB R96, R12, R13 ;  /* 0x0000000d0c60723e */ /* 0x000fc400000000ff */
[----:B------:R-:W-:Y:S02]  /*41e0*/  F2FP.F16.F32.PACK_AB R97, R107, R106 ;  /* 0x0000006a6b61723e */ /* 0x000fe400000000ff */
[----:B------:R-:W-:Y:S02]  /*41f0*/  F2FP.F16.F32.PACK_AB R98, R14, R15 ;  /* 0x0000000f0e62723e */ /* 0x000fe400000000ff */
[----:B------:R-:W-:Y:S02]  /*4200*/  F2FP.F16.F32.PACK_AB R99, R111, R110 ;  /* 0x0000006e6f63723e */ /* 0x000fe400000000ff */
[----:B------:R-:W-:Y:S01]  /*4210*/  F2FP.F16.F32.PACK_AB R102, R16, R19 ;  /* 0x000000131066723e */ /* 0x000fe200000000ff */
[----:B-12---:R-:W-:Y:S06]  /*4220*/  @!P0 BRA `(.L_x_27) ;  /* 0x0000000000048947 */ /* 0x006fec0003800000 */
[----:B------:R-:W-:Y:S01]  /*4230*/  BPT.TRAP 0x1 ;  /* 0x000000040000795c */ /* 0x000fe20000300000 */
.L_x_27:
[----:B------:R-:W-:Y:S05]  /*4240*/  @P2 BRA `(.L_x_28) ;  /* 0x0000000000082947 */ /* 0x000fea0003800000 */
[----:B------:R-:W1:Y:S02]  /*4250*/  SYNCS.PHASECHK.TRANS64.TRYWAIT P2, [UR4+0x1c000], R10 ;  /* 0x01c0000aff0075a7 */ /* 0x000e640008040144 */
[----:B-1----:R-:W-:Y:S05]  /*4260*/  @!P2 BRA `(.L_x_29) ;  /* 0x000000540030a947 */ /* 0x002fea0003800000 */
.L_x_28:
[----:B------:R-:W-:Y:S01]  /*4270*/  ULEA UR4, UR11, UR7, 0xa ;  /* 0x000000070b047291 */ /* 0x000fe2000f8e503f */
[----:B------:R-:W-:Y:S01]  /*4280*/  WARPGROUP.ARRIVE ;  /* 0x00000000000079c5 */ /* 0x000fe20000000000 */
[----:B------:R-:W-:Y:S01]  /*4290*/  UMOV UR15, 0x40000040 ;  /* 0x40000040000f7882 */ /* 0x000fe20000000000 */
[----:B------:R-:W-:Y:S01]  /*42a0*/  F2FP.F16.F32.PACK_AB R103, R112, R109 ;  /* 0x0000006d7067723e */ /* 0x000fe200000000ff */
[----:B------:R-:W-:-:S03]  /*42b0*/  UIADD3 UR10, UR4, 0x80, URZ ;  /* 0x00000080040a7890 */ /* 0x000fc6000fffe03f */
[----:B------:R-:W-:Y:S02]  /*42c0*/  UMOV UR14, UR4 ;  /* 0x00000004000e7c82 */ /* 0x000fe40008000000 */
[----:B------:R-:W-:Y:S01]  /*42d0*/  HGMMA.64x128x16.F32 R24, R88, gdesc[UR12].tnspB, R24, gsb0 ;  /* 0x41e0000c58187df0 */ /* 0x000fe20008000818 */
[----:B------:R-:W-:Y:S01]  /*42e0*/  UMOV UR15, 0x40000040 ;  /* 0x40000040000f7882 */ /* 0x000fe20000000000 */
[----:B------:R-:W-:Y:S01]  /*42f0*/  UMOV UR14, UR10 ;  /* 0x0000000a000e7c82 */ /* 0x000fe20008000000 */
[----:B------:R-:W-:Y:S02]  /*4300*/  UIADD3 UR10, UR4, 0x100, URZ ;  /* 0x00000100040a7890 */ /* 0x000fe4000fffe03f */
[----:B------:R-:W-:Y:S01]  /*4310*/  UIADD3 UR4, UR4, 0x180, URZ ;  /* 0x0000018004047890 */ /* 0x000fe2000fffe03f */
[----:B------:R-:W-:Y:S02]  /*4320*/  WARPGROUP.DEPBAR.LE gsb0, 0x0 ;  /* 0x00008000000079c5 */ /* 0x000fe40000010000 */
[----:B------:R-:W-:-:S06]  /*4330*/  WARPGROUP.ARRIVE ;  /* 0x00000000000079c5 */ /* 0x000fcc0000000000 */
[----:B------:R-:W-:Y:S01]  /*4340*/  HGMMA.64x128x16.F32 R24, R92, gdesc[UR12].tnspB, R24, gsb0 ;  /* 0x41e0000c5c187df0 */ /* 0x000fe20008000818 */
[----:B------:R-:W-:Y:S01]  /*4350*/  UMOV UR14, UR10 ;  /* 0x0000000a000e7c82 */ /* 0x000fe20008000000 */
[----:B------:R-:W-:Y:S01]  /*4360*/  UMOV UR15, 0x40000040 ;  /* 0x40000040000f7882 */ /* 0x000fe20000000000 */
[----:B------:R-:W-:Y:S02]  /*4370*/  WARPGROUP.DEPBAR.LE gsb0, 0x0 ;  /* 0x00008000000079c5 */ /* 0x000fe40000010000 */
[----:B------:R-:W-:-:S07]  /*4380*/  WARPGROUP.ARRIVE ;  /* 0x00000000000079c5 */ /* 0x000fce0000000000 */
[----:B------:R-:W-:Y:S01]  /*4390*/  HGMMA.64x128x16.F32 R24, R96, gdesc[UR12].tnspB, R24, gsb0 ;  /* 0x41e0000c60187df0 */ /* 0x000fe20008000818 */
[----:B------:R-:W-:Y:S01]  /*43a0*/  UMOV UR14, UR4 ;  /* 0x00000004000e7c82 */ /* 0x000fe20008000000 */
[----:B------:R-:W-:Y:S01]  /*43b0*/  UMOV UR15, 0x40000040 ;  /* 0x40000040000f7882 */ /* 0x000fe20000000000 */
[----:B------:R-:W-:Y:S02]  /*43c0*/  WARPGROUP.DEPBAR.LE gsb0, 0x0 ;  /* 0x00008000000079c5 */ /* 0x000fe40000010000 */
[----:B------:R-:W-:-:S07]  /*43d0*/  WARPGROUP.ARRIVE ;  /* 0x00000000000079c5 */ /* 0x000fce0000000000 */
[----:B------:R-:W-:Y:S03]  /*43e0*/  HGMMA.64x128x16.F32 R24, R100, gdesc[UR12].tnspB, R24, gsb0 ;  /* 0x41e0000c64187df0 */ /* 0x000fe60008000818 */
[----:B------:R-:W-:Y:S02]  /*43f0*/  WARPGROUP.DEPBAR.LE gsb0, 0x0 ;  /* 0x00008000000079c5 */ /* 0x000fe40000010000 */
[----:B------:R-:W-:Y:S05]  /*4400*/  @!P0 BRA `(.L_x_30) ;  /* 0x0000000000048947 */ /* 0x000fea0003800000 */
[----:B------:R-:W-:Y:S01]  /*4410*/  BPT.TRAP 0x1 ;  /* 0x000000040000795c */ /* 0x000fe20000300000 */
.L_x_30:
[----:B------:R-:W-:-:S04]  /*4420*/  ULEA UR4, UR38, UR37, 0x3 ;  /* 0x0000002526047291 */ /* 0x000fc8000f8e183f */
[----:B------:R-:W-:-:S04]  /*4430*/  UIADD3 UR4, UR4, 0x1c028, URZ ;  /* 0x0001c02804047890 */ /* 0x000fc8000fffe03f */
[----:B------:R-:W-:-:S09]  /*4440*/  UPRMT UR4, URZ, 0x654, UR4 ;  /* 0x000006543f047896 */ /* 0x000fd20008000004 */
[----:B------:R-:W-:Y:S01]  /*4450*/  SYNCS.ARRIVE.TRANS64.RED.A1T0 RZ, [UR4], RZ ;  /* 0x000000ffffff79a7 */ /* 0x000fe20008100404 */
[----:B------:R-:W-:Y:S05]  /*4460*/  @P1 BRA `(.L_x_31) ;  /* 0x0000000000041947 */ /* 0x000fea0003800000 */
[----:B------:R-:W-:Y:S01]  /*4470*/  BPT.TRAP 0x1 ;  /* 0x000000040000795c */ /* 0x000fe20000300000 */
.L_x_31:
[----:B------:R-:W-:-:S04]  /*4480*/  UIADD3 UR38, UR38, 0x1, URZ ;  /* 0x0000000126267890 */ /* 0x000fc8000fffe03f */
[----:B------:R-:W-:-:S04]  /*4490*/  UISETP.NE.AND UP0, UPT, UR38, 0x5, UPT ;  /* 0x000000052600788c */ /* 0x000fc8000bf05270 */
[----:B------:R-:W-:Y:S01]  /*44a0*/  USEL UR38, UR38, URZ, UP0 ;  /* 0x0000003f26267287 */ /* 0x000fe20008000000 */
[----:B------:R-:W-:Y:S11]  /*44b0*/  @!P0 BRA `(.L_x_32) ;  /* 0x0000000000048947 */ /* 0x000ff60003800000 */
[----:B------:R-:W-:Y:S01]  /*44c0*/  BPT.TRAP 0x1 ;  /* 0x000000040000795c */ /* 0x000fe20000300000 */
.L_x_32:
[----:B------:R-:W-:-:S04]  /*44d0*/  ULEA UR4, UR38, UR37, 0x3 ;  /* 0x0000002526047291 */ /* 0x000fc8000f8e183f */
[----:B------:R-:W-:-:S04]  /*44e0*/  UIADD3 UR4, UR4, 0x1c028, URZ ;  /* 0x0001c02804047890 */ /* 0x000fc8000fffe03f */
[----:B------:R-:W-:-:S09]  /*44f0*/  UPRMT UR4, URZ, 0x654, UR4 ;  /* 0x000006543f047896 */ /* 0x000fd20008000004 */
[----:B------:R-:W-:Y:S01]  /*4500*/  SYNCS.ARRIVE.TRANS64.RED.A1T0 RZ, [UR4], RZ ;  /* 0x000000ffffff79a7 */ /* 0x000fe20008100404 */
[----:B------:R-:W-:Y:S05]  /*4510*/  @P1 BRA `(.L_x_33) ;  /* 0x0000000000041947 */ /* 0x000fea0003800000 */
[----:B------:R-:W-:Y:S01]  /*4520*/  BPT.TRAP 0x1 ;  /* 0x000000040000795c */ /* 0x000fe20000300000 */
.L_x_33:
[----:B------:R-:W-:Y:S01]  /*4530*/  UIADD3 UR4, UR11, 0x1, URZ ;  /* 0x000000010b047890 */ /* 0x000fe2000fffe03f */
[C---:B------:R-:W-:Y:S01]  /*4540*/  ISETP.GT.AND P2, PT, R3.reuse, 0x2, PT ;  /* 0x000000020300780c */ /* 0x040fe20003f44270 */
[----:B------:R-:W-:Y:S01]  /*4550*/  UIADD3 UR38, UR38, 0x1, URZ ;  /* 0x0000000126267890 */ /* 0x000fe2000fffe03f */
[----:B------:R-:W-:Y:S01]  /*4560*/  IADD3 R3, R3, -0x1, RZ ;  /* 0xffffffff03037810 */ /* 0x000fe20007ffe0ff */
[----:B------:R-:W-:Y:S01]  /*4570*/  UISETP.NE.AND UP2, UPT, UR4, 0x5, UPT ;  /* 0x000000050400788c */ /* 0x000fe2000bf45270 */
[----:B------:R-:W-:Y:S01]  /*4580*/  IADD3 R0, R0, 0x40, RZ ;  /* 0x0000004000007810 */ /* 0x000fe20007ffe0ff */
[----:B------:R-:W-:Y:S01]  /*4590*/  UISETP.NE.AND UP0, UPT, UR38, 0x5, UPT ;  /* 0x000000052600788c */ /* 0x000fe2000bf05270 */
[----:B-1----:R-:W-:Y:S01]  /*45a0*/  IMAD.MOV.U32 R9, RZ, RZ, R4 ;  /* 0x000000ffff097224 */ /* 0x002fe200078e0004 */
[----:B------:R-:W-:Y:S01]  /*45b0*/  USEL UR10, URZ, 0x1, UP2 ;  /* 0x000000013f0a7887 */ /* 0x000fe20009000000 */
[----:B------:R-:W-:Y:S01]  /*45c0*/  MOV R11, R5 ;  /* 0x00000005000b7202 */ /* 0x000fe20000000f00 */
[----:B------:R-:W-:-:S02]  /*45d0*/  USEL UR38, UR38, URZ, UP0 ;  /* 0x0000003f26267287 */ /* 0x000fc40008000000 */
[----:B------:R-:W-:Y:S02]  /*45e0*/  USEL UR4, UR4, URZ, UP2 ;  /* 0x0000003f04047287 */ /* 0x000fe40009000000 */
[----:B------:R-:W-:Y:S01]  /*45f0*/  LOP3.LUT R7, R7, UR10, RZ, 0x3c, !PT ;  /* 0x0000000a07077c12 */ /* 0x000fe2000f8e3cff */
[----:B------:R-:W-:Y:S09]  /*4600*/  @P2 BRA `(.L_x_34) ;  /* 0xffffffe000fc2947 */ /* 0x000ff2000383ffff */
.L_x_23:
[----:B------:R-:W-:-:S13]  /*4610*/  ISETP.GE.AND P2, PT, R3, 0x1, PT ;  /* 0x000000010300780c */ /* 0x000fda0003f46270 */
[----:B------:R-:W-:Y:S05]  /*4620*/  @!P2 BRA `(.L_x_35) ;  /* 0x000000200014a947 */ /* 0x000fea0003800000 */
[----:B------:R-:W-:Y:S01]  /*4630*/  MOV R8, R4 ;  /* 0x0000000400087202 */ /* 0x000fe20000000f00 */
[----:B------:R-:W-:Y:S01]  /*4640*/  ULDC UR39, c[0x0][0x28c] ;  /* 0x0000a30000277ab9 */ /* 0x000fe20000000800 */
[----:B------:R-:W-:Y:S01]  /*4650*/  MOV R9, R5 ;  /* 0x0000000500097202 */ /* 0x000fe20000000f00 */
[----:B------:R-:W-:-:S06]  /*4660*/  ULDC UR40, c[0x0][0x604] ;  /* 0x0001810000287ab9 */ /* 0x000fcc0000000800 */
.L_x_46:
[----:B------:R-:W-:Y:S05]  /*4670*/  @!P0 BRA `(.L_x_36) ;  /* 0x0000000000048947 */ /* 0x000fea0003800000 */
[----:B-1----:R-:W-:Y:S01]  /*4680*/  BPT.TRAP 0x1 ;  /* 0x000000040000795c */ /* 0x002fe20000300000 */
.L_x_36:
[----:B------:R-:W-:Y:S01]  /*4690*/  ULEA UR10, UR4, UR37, 0x3 ;  /* 0x00000025040a7291 */ /* 0x000fe2000f8e183f */
[----:B------:R-:W-:-:S08]  /*46a0*/  SHF.L.U32 R4, R7, 0x1f, RZ ;  /* 0x0000001f07047819 */ /* 0x000fd000000006ff */
[----:B------:R-:W2:Y:S02]  /*46b0*/  SYNCS.PHASECHK.TRANS64.TRYWAIT P2, [UR10+0x1c000], R4 ;  /* 0x01c00004ff0075a7 */ /* 0x000ea4000804014a */
[----:B--2---:R-:W-:Y:S05]  /*46c0*/  @!P2 BRA `(.L_x_37) ;  /* 0x000000500030a947 */ /* 0x004fea0003800000 */
.L_x_110:
        /* <DEDUP_REMOVED lines=47> */
.L_x_38:
[C---:B--2---:R-:W-:Y:S01]  /*49c0*/  IADD3 R4, R0.reuse, 0x1, RZ ;  /* 0x0000000100047810 */ /* 0x044fe20007ffe0ff */
[C---:B------:R-:W-:Y:S01]  /*49d0*/  VIADD R5, R0.reuse, 0x8 ;  /* 0x0000000800057836 */ /* 0x040fe20000000000 */
[----:B------:R-:W-:Y:S01]  /*49e0*/  ISETP.GE.AND P5, PT, R0, UR39, PT ;  /* 0x0000002700007c0c */ /* 0x000fe2000bfa6270 */
[----:B------:R-:W-:Y:S01]  /*49f0*/  ULEA UR4, UR11, UR37, 0x3 ;  /* 0x000000250b047291 */ /* 0x000fe2000f8e183f */
[----:B------:R-:W-:Y:S02]  /*4a00*/  ISETP.GE.AND P6, PT, R4, UR39, PT ;  /* 0x0000002704007c0c */ /* 0x000fe4000bfc6270 */
[C---:B------:R-:W-:Y:S02]  /*4a10*/  IADD3 R4, R0.reuse, 0x10, RZ ;  /* 0x0000001000047810 */ /* 0x040fe40007ffe0ff */
[----:B------:R-:W-:Y:S02]  /*4a20*/  ISETP.GE.AND P3, PT, R5, UR39, PT ;  /* 0x0000002705007c0c */ /* 0x000fe4000bf66270 */
[----:B------:R-:W-:-:S02]  /*4a30*/  IADD3 R5, R0, 0x18, RZ ;  /* 0x0000001800057810 */ /* 0x000fc40007ffe0ff */
[----:B------:R-:W-:Y:S02]  /*4a40*/  ISETP.GE.AND P4, PT, R4, UR39, PT ;  /* 0x0000002704007c0c */ /* 0x000fe4000bf86270 */
[----:B------:R-:W-:Y:S02]  /*4a50*/  IADD3 R4, R0, 0x11, RZ ;  /* 0x0000001100047810 */ /* 0x000fe40007ffe0ff */
[----:B------:R-:W-:Y:S02]  /*4a60*/  FSEL R90, R90, -INF , !P5 ;  /* 0xff8000005a5a7808 */ /* 0x000fe40006800000 */
[----:B------:R-:W-:Y:S02]  /*4a70*/  FSEL R89, R89, -INF , !P6 ;  /* 0xff80000059597808 */ /* 0x000fe40007000000 */
[----:B------:R-:W-:Y:S02]  /*4a80*/  FSEL R91, R91, -INF , !P6 ;  /* 0xff8000005b5b7808 */ /* 0x000fe40007000000 */
[----:B------:R-:W-:Y:S01]  /*4a90*/  ISETP.GE.AND P6, PT, R5, UR39, PT ;  /* 0x0000002705007c0c */ /* 0x000fe2000bfc6270 */
[----:B------:R-:W-:Y:S01]  /*4aa0*/  VIADD R5, R0, 0x19 ;  /* 0x0000001900057836 */ /* 0x000fe20000000000 */
[----:B------:R-:W-:-:S02]  /*4ab0*/  FSEL R11, R88, -INF , !P5 ;  /* 0xff800000580b7808 */ /* 0x000fc40006800000 */
[----:B------:R-:W-:Y:S02]  /*4ac0*/  ISETP.GE.AND P5, PT, R4, UR39, PT ;  /* 0x0000002704007c0c */ /* 0x000fe4000bfa6270 */
[----:B------:R-:W-:Y:S02]  /*4ad0*/  IADD3 R10, R0, 0x9, RZ ;  /* 0x00000009000a7810 */ /* 0x000fe40007ffe0ff */
[----:B------:R-:W-:Y:S02]  /*4ae0*/  FMNMX R4, R90, R9, !PT ;  /* 0x000000095a047209 */ /* 0x000fe40007800000 */
[----:B------:R-:W-:Y:S02]  /*4af0*/  FSEL R92, R92, -INF , !P3 ;  /* 0xff8000005c5c7808 */ /* 0x000fe40005800000 */
[----:B------:R-:W-:Y:S02]  /*4b00*/  FSEL R94, R94, -INF , !P3 ;  /* 0xff8000005e5e7808 */ /* 0x000fe40005800000 */
[----:B------:R-:W-:-:S02]  /*4b10*/  ISETP.GE.AND P3, PT, R5, UR39, PT ;  /* 0x0000002705007c0c */ /* 0x000fc4000bf66270 */
[----:B------:R-:W-:Y:S02]  /*4b20*/  ISETP.GE.AND P2, PT, R10, UR39, PT ;  /* 0x000000270a007c0c */ /* 0x000fe4000bf46270 */
[----:B------:R-:W-:Y:S02]  /*4b30*/  FMNMX R5, R91, R4, !PT ;  /* 0x000000045b057209 */ /* 0x000fe40007800000 */
[----:B------:R-:W-:Y:S02]  /*4b40*/  FSEL R95, R95, -INF , !P2 ;  /* 0xff8000005f5f7808 */ /* 0x000fe40005000000 */
[----:B------:R-:W-:Y:S02]  /*4b50*/  FMNMX R4, R94, R5, !PT ;  /* 0x000000055e047209 */ /* 0x000fe40007800000 */
[----:B------:R-:W-:Y:S02]  /*4b60*/  FSEL R98, R98, -INF , !P4 ;  /* 0xff80000062627808 */ /* 0x000fe40006000000 */
[----:B------:R-:W-:-:S02]  /*4b70*/  FMNMX R5, R95, R4, !PT ;  /* 0x000000045f057209 */ /* 0x000fc40007800000 */
[----:B------:R-:W-:Y:S02]  /*4b80*/  FSEL R99, R99, -INF , !P5 ;  /* 0xff80000063637808 */ /* 0x000fe40006800000 */
[----:B------:R-:W-:Y:S02]  /*4b90*/  FMNMX R4, R98, R5, !PT ;  /* 0x0000000562047209 */ /* 0x000fe40007800000 */
[----:B------:R-:W-:Y:S02]  /*4ba0*/  IADD3 R10, R0, 0x20, RZ ;  /* 0x00000020000a7810 */ /* 0x000fe40007ffe0ff */
[----:B------:R-:W-:Y:S02]  /*4bb0*/  FSEL R93, R93, -INF , !P2 ;  /* 0xff8000005d5d7808 */ /* 0x000fe40005000000 */
[----:B------:R-:W-:Y:S02]  /*4bc0*/  FSEL R102, R102, -INF , !P6 ;  /* 0xff80000066667808 */ /* 0x000fe40007000000 */
[----:B------:R-:W-:-:S02]  /*4bd0*/  FMNMX R5, R99, R4, !PT ;  /* 0x0000000463057209 */ /* 0x000fc40007800000 */
[----:B------:R-:W-:Y:S02]  /*4be0*/  ISETP.GE.AND P2, PT, R10, UR39, PT ;  /* 0x000000270a007c0c */ /* 0x000fe4000bf46270 */
[----:B------:R-:W-:Y:S02]  /*4bf0*/  IADD3 R10, R0, 0x21, RZ ;  /* 0x00000021000a7810 */ /* 0x000fe40007ffe0ff */
[----:B------:R-:W-:Y:S02]  /*4c00*/  FSEL R103, R103, -INF , !P3 ;  /* 0xff80000067677808 */ /* 0x000fe40005800000 */
[----:B------:R-:W-:Y:S02]  /*4c10*/  FMNMX R4, R102, R5, !PT ;  /* 0x0000000566047209 */ /* 0x000fe40007800000 */
[----:B------:R-:W-:Y:S02]  /*4c20*/  FSEL R97, R97, -INF , !P5 ;  /* 0xff80000061617808 */ /* 0x000fe40006800000 */
[----:B------:R-:W-:-:S02]  /*4c30*/  ISETP.GE.AND P5, PT, R10, UR39, PT ;  /* 0x000000270a007c0c */ /* 0x000fc4000bfa6270 */
[C---:B------:R-:W-:Y:S02]  /*4c40*/  IADD3 R10, R0.reuse, 0x29, RZ ;  /* 0x00000029000a7810 */ /* 0x040fe40007ffe0ff */
[----:B------:R-:W-:Y:S02]  /*4c50*/  IADD3 R12, R0, 0x28, RZ ;  /* 0x00000028000c7810 */ /* 0x000fe40007ffe0ff */
[----:B------:R-:W-:Y:S02]  /*4c60*/  FSEL R106, R106, -INF , !P2 ;  /* 0xff8000006a6a7808 */ /* 0x000fe40005000000 */
[----:B------:R-:W-:Y:S02]  /*4c70*/  FMNMX R5, R103, R4, !PT ;  /* 0x0000000467057209 */ /* 0x000fe40007800000 */
[----:B------:R-:W-:Y:S02]  /*4c80*/  FSEL R100, R100, -INF , !P6 ;  /* 0xff80000064647808 */ /* 0x000fe40007000000 */
[----:B------:R-:W-:-:S02]  /*4c90*/  FSEL R96, R96, -INF , !P4 ;  /* 0xff80000060607808 */ /* 0x000fc40006000000 */
[----:B------:R-:W-:Y:S01]  /*4ca0*/  ISETP.GE.AND P6, PT, R10, UR39, PT ;  /* 0x000000270a007c0c */ /* 0x000fe2000bfc6270 */
[----:B------:R-:W-:Y:S01]  /*4cb0*/  VIADD R10, R0, 0x30 ;  /* 0x00000030000a7836 */ /* 0x000fe20000000000 */
[----:B------:R-:W-:Y:S02]  /*4cc0*/  ISETP.GE.AND P4, PT, R12, UR39, PT ;  /* 0x000000270c007c0c */ /* 0x000fe4000bf86270 */
[----:B------:R-:W-:Y:S02]  /*4cd0*/  FSEL R107, R107, -INF , !P5 ;  /* 0xff8000006b6b7808 */ /* 0x000fe40006800000 */
[----:B------:R-:W-:Y:S02]  /*4ce0*/  FMNMX R4, R106, R5, !PT ;  /* 0x000000056a047209 */ /* 0x000fe40007800000 */
[----:B------:R-:W-:Y:S02]  /*4cf0*/  FSEL R101, R101, -INF , !P3 ;  /* 0xff80000065657808 */ /* 0x000fe40005800000 */
[----:B------:R-:W-:-:S02]  /*4d00*/  FSEL R110, R110, -INF , !P4 ;  /* 0xff8000006e6e7808 */ /* 0x000fc40006000000 */
[----:B------:R-:W-:Y:S02]  /*4d10*/  FMNMX R5, R107, R4, !PT ;  /* 0x000000046b057209 */ /* 0x000fe40007800000 */
[----:B------:R-:W-:Y:S02]  /*4d20*/  ISETP.GE.AND P3, PT, R10, UR39, PT ;  /* 0x000000270a007c0c */ /* 0x000fe4000bf66270 */
[----:B------:R-:W-:Y:S02]  /*4d30*/  IADD3 R10, R0, 0x31, RZ ;  /* 0x00000031000a7810 */ /* 0x000fe40007ffe0ff */
[----:B------:R-:W-:Y:S02]  /*4d40*/  FSEL R111, R111, -INF , !P6 ;  /* 0xff8000006f6f7808 */ /* 0x000fe40007000000 */
[----:B------:R-:W-:Y:S02]  /*4d50*/  FMNMX R4, R110, R5, !PT ;  /* 0x000000056e047209 */ /* 0x000fe40007800000 */
[----:B------:R-:W-:-:S02]  /*4d60*/  FSEL R104, R104, -INF , !P2 ;  /* 0xff80000068687808 */ /* 0x000fc40005000000 */
[----:B------:R-:W-:Y:S02]  /*4d70*/  ISETP.GE.AND P2, PT, R10, UR39, PT ;  /* 0x000000270a007c0c */ /* 0x000fe4000bf46270 */
[----:B------:R-:W-:Y:S02]  /*4d80*/  IADD3 R10, R0, 0x38, RZ ;  /* 0x00000038000a7810 */ /* 0x000fe40007ffe0ff */
[----:B------:R-:W-:Y:S02]  /*4d90*/  FSEL R114, R114, -INF , !P3 ;  /* 0xff80000072727808 */ /* 0x000fe40005800000 */
[----:B------:R-:W-:Y:S02]  /*4da0*/  FMNMX R5, R111, R4, !PT ;  /* 0x000000046f057209 */ /* 0x000fe40007800000 */
[----:B------:R-:W-:Y:S02]  /*4db0*/  FSEL R105, R105, -INF , !P5 ;  /* 0xff80000069697808 */ /* 0x000fe40006800000 */
[----:B------:R-:W-:-:S02]  /*4dc0*/  ISETP.GE.AND P5, PT, R10, UR39, PT ;  /* 0x000000270a007c0c */ /* 0x000fc4000bfa6270 */
[----:B------:R-:W-:Y:S02]  /*4dd0*/  IADD3 R10, R0, 0x39, RZ ;  /* 0x00000039000a7810 */ /* 0x000fe40007ffe0ff */
[----:B------:R-:W-:Y:S02]  /*4de0*/  FSEL R115, R115, -INF , !P2 ;  /* 0xff80000073737808 */ /* 0x000fe40005000000 */
[----:B------:R-:W-:Y:S02]  /*4df0*/  FMNMX R4, R114, R5, !PT ;  /* 0x0000000572047209 */ /* 0x000fe40007800000 */
[----:B------:R-:W-:Y:S02]  /*4e00*/  FSEL R108, R108, -INF , !P4 ;  /* 0xff8000006c6c7808 */ /* 0x000fe40006000000 */
[----:B------:R-:W-:Y:S02]  /*4e10*/  ISETP.GE.AND P4, PT, R10, UR39, PT ;  /* 0x000000270a007c0c */ /* 0x000fe4000bf86270 */
[----:B------:R-:W-:-:S02]  /*4e20*/  FSEL R118, R118, -INF , !P5 ;  /* 0xff80000076767808 */ /* 0x000fc40006800000 */
[----:B------:R-:W-:Y:S02]  /*4e30*/  FMNMX R5, R115, R4, !PT ;  /* 0x0000000473057209 */ /* 0x000fe40007800000 */
[----:B------:R-:W-:Y:S02]  /*4e40*/  FSEL R119, R119, -INF , !P4 ;  /* 0xff80000077777808 */ /* 0x000fe40006000000 */
[----:B------:R-:W-:Y:S02]  /*4e50*/  FMNMX R4, R118, R5, !PT ;  /* 0x0000000576047209 */ /* 0x000fe40007800000 */
[----:B------:R-:W-:Y:S02]  /*4e60*/  P2R R13, PR, RZ, 0x2 ;  /* 0x00000002ff0d7803 */ /* 0x000fe40000000000 */
[----:B------:R-:W-:Y:S02]  /*4e70*/  FMNMX R10, R119, R4, !PT ;  /* 0x00000004770a7209 */ /* 0x000fe40007800000 */
[----:B------:R-:W-:-:S02]  /*4e80*/  FMNMX R4, R11, R8, !PT ;  /* 0x000000080b047209 */ /* 0x000fc40007800000 */
[----:B------:R-:W-:Y:S01]  /*4e90*/  FSEL R109, R109, -INF , !P6 ;  /* 0xff8000006d6d7808 */ /* 0x000fe20007000000 */
[----:B------:R-:W2:Y:S01]  /*4ea0*/  SHFL.BFLY PT, R5, R10, 0x1, 0x1f ;  /* 0x0c201f000a057f89 */ /* 0x000ea200000e0000 */
[----:B------:R-:W-:Y:S02]  /*4eb0*/  FSEL R112, R112, -INF , !P3 ;  /* 0xff80000070707808 */ /* 0x000fe40005800000 */
[----:B------:R-:W-:Y:S02]  /*4ec0*/  FSEL R113, R113, -INF , !P2 ;  /* 0xff80000071717808 */ /* 0x000fe40005000000 */
[----:B------:R-:W-:Y:S02]  /*4ed0*/  FSEL R116, R116, -INF , !P5 ;  /* 0xff80000074747808 */ /* 0x000fe40006800000 */
[----:B------:R-:W-:Y:S02]  /*4ee0*/  FSEL R117, R117, -INF , !P4 ;  /* 0xff80000075757808 */ /* 0x000fe40006000000 */
[----:B--2---:R-:W-:-:S05]  /*4ef0*/  FMNMX R12, R10, R5, !PT ;  /* 0x000000050a0c7209 */ /* 0x004fca0007800000 */
[----:B------:R-:W2:Y:S02]  /*4f00*/  SHFL.BFLY PT, R5, R12, 0x2, 0x1f ;  /* 0x0c401f000c057f89 */ /* 0x000ea400000e0000 */
[----:B--2---:R-:W-:-:S04]  /*4f10*/  FMNMX R5, R12, R5, !PT ;  /* 0x000000050c057209 */ /* 0x004fc80007800000 */
[----:B------:R-:W-:-:S04]  /*4f20*/  FSETP.NEU.AND P1, PT, R5, -INF , PT ;  /* 0xff8000000500780b */ /* 0x000fc80003f2d000 */
[----:B------:R-:W-:Y:S02]  /*4f30*/  FSEL R14, R5, RZ, P1 ;  /* 0x000000ff050e7208 */ /* 0x000fe40000800000 */
[----:B------:R-:W-:Y:S02]  /*4f40*/  ISETP.NE.AND P1, PT, R13, RZ, PT ;  /* 0x000000ff0d00720c */ /* 0x000fe40003f25270 */
[----:B------:R-:W-:Y:S01]  /*4f50*/  FMNMX R13, R89, R4, !PT ;  /* 0x00000004590d7209 */ /* 0x000fe20007800000 */
[C---:B------:R-:W-:Y:S01]  /*4f60*/  FMUL R10, R14.reuse, UR40 ;  /* 0x000000280e0a7c20 */ /* 0x040fe20008400000 */
[----:B------:R-:W-:Y:S02]  /*4f70*/  FADD R14, -R14, R9 ;  /* 0x000000090e0e7221 */ /* 0x000fe40000000100 */
        /* <DEDUP_REMOVED lines=21> */
[----:B------:R-:W-:Y:S01]  /*50d0*/  FFMA R21, R119, UR40, -R10 ;  /* 0x0000002877157c23 */ /* 0x000fe2000800080a */
[----:B------:R-:W-:Y:S01]  /*50e0*/  FSETP.GEU.AND P2, PT, R94, -126, PT ;  /* 0xc2fc00005e00780b */ /* 0x000fe20003f4e000 */
[----:B------:R-:W-:Y:S01]  /*50f0*/  @!P3 FMUL R91, R91, 0.5 ;  /* 0x3f0000005b5bb820 */ /* 0x000fe20000400000 */
[----:B------:R-:W-:Y:S01]  /*5100*/  FMNMX R4, R104, R13, !PT ;  /* 0x0000000d68047209 */ /* 0x000fe20007800000 */
[----:B------:R-:W2:Y:S01]  /*5110*/  MUFU.EX2 R18, R90 ;  /* 0x0000005a00127308 */ /* 0x000ea20000000800 */
[----:B------:R-:W-:Y:S01]  /*5120*/  FMUL R14, R14, UR40 ;  /* 0x000000280e0e7c20 */ /* 0x000fe20008400000 */
[----:B------:R-:W-:Y:S01]  /*5130*/  @!P5 FMUL R12, R12, 0.5 ;  /* 0x3f0000000c0cd820 */ /* 0x000fe20000400000 */
[----:B------:R-:W-:-:S03]  /*5140*/  FMNMX R13, R105, R4, !PT ;  /* 0x00000004690d7209 */ /* 0x000fc60007800000 */
[----:B------:R-:W-:Y:S01]  /*5150*/  @!P4 FMUL R98, R98, 0.5 ;  /* 0x3f0000006262c820 */ /* 0x000fe20000400000 */
[----:B------:R-:W-:Y:S01]  /*5160*/  FMNMX R4, R108, R13, !PT ;  /* 0x0000000d6c047209 */ /* 0x000fe20007800000 */
[----:B------:R-:W3:Y:S02]  /*5170*/  MUFU.EX2 R95, R91 ;  /* 0x0000005b005f7308 */ /* 0x000ee40000000800 */
[----:B------:R-:W-:Y:S01]  /*5180*/  @!P2 FMUL R94, R94, 0.5 ;  /* 0x3f0000005e5ea820 */ /* 0x000fe20000400000 */
[----:B------:R-:W-:-:S04]  /*5190*/  FMNMX R13, R109, R4, !PT ;  /* 0x000000046d0d7209 */ /* 0x000fc80007800000 */
[----:B------:R-:W-:Y:S01]  /*51a0*/  FMNMX R4, R112, R13, !PT ;  /* 0x0000000d70047209 */ /* 0x000fe20007800000 */
[----:B------:R4:W5:Y:S01]  /*51b0*/  MUFU.EX2 R99, R12 ;  /* 0x0000000c00637308 */ /* 0x0009620000000800 */
[----:B--2---:R-:W-:Y:S01]  /*51c0*/  @!P6 FMUL R18, R18, R18 ;  /* 0x000000121212e220 */ /* 0x004fe20000400000 */
[----:B------:R-:W-:Y:S02]  /*51d0*/  FSETP.GEU.AND P6, PT, R15, -126, PT ;  /* 0xc2fc00000f00780b */ /* 0x000fe40003fce000 */
[----:B------:R-:W-:-:S04]  /*51e0*/  FMNMX R13, R113, R4, !PT ;  /* 0x00000004710d7209 */ /* 0x000fc80007800000 */
[----:B------:R-:W-:Y:S01]  /*51f0*/  FMNMX R4, R116, R13, !PT ;  /* 0x0000000d74047209 */ /* 0x000fe20007800000 */
[----:B---3--:R-:W-:Y:S01]  /*5200*/  @!P3 FMUL R95, R95, R95 ;  /* 0x0000005f5f5fb220 */ /* 0x008fe20000400000 */
[----:B------:R-:W2:Y:S01]  /*5210*/  MUFU.EX2 R22, R98 ;  /* 0x0000006200167308 */ /* 0x000ea20000000800 */
[----:B------:R-:W-:Y:S01]  /*5220*/  FSETP.GEU.AND P3, PT, R102, -126, PT ;  /* 0xc2fc00006600780b */ /* 0x000fe20003f6e000 */
[----:B----4-:R-:W-:Y:S01]  /*5230*/  FFMA R12, R107, UR40, -R10 ;  /* 0x000000286b0c7c23 */ /* 0x010fe2000800080a */
[----:B------:R-:W-:Y:S02]  /*5240*/  FMNMX R4, R117, R4, !PT ;  /* 0x0000000475047209 */ /* 0x000fe40007800000 */
[----:B------:R-:W-:Y:S01]  /*5250*/  @!P6 FMUL R15, R15, 0.5 ;  /* 0x3f0000000f0fe820 */ /* 0x000fe20000400000 */
[----:B-----5:R-:W-:Y:S02]  /*5260*/  @!P5 FMUL R99, R99, R99 ;  /* 0x000000636363d220 */ /* 0x020fe40000400000 */
[----:B------:R-:W3:Y:S01]  /*5270*/  SHFL.BFLY PT, R13, R4, 0x1, 0x1f ;  /* 0x0c201f00040d7f89 */ /* 0x000ee200000e0000 */
[----:B------:R-:W4:Y:S01]  /*5280*/  MUFU.EX2 R20, R94 ;  /* 0x0000005e00147308 */ /* 0x000f220000000800 */
[----:B------:R-:W-:-:S04]  /*5290*/  FSETP.GEU.AND P5, PT, R17, -126, PT ;  /* 0xc2fc00001100780b */ /* 0x000fc80003fae000 */
[----:B------:R-:W-:Y:S01]  /*52a0*/  @!P3 FMUL R102, R102, 0.5 ;  /* 0x3f0000006666b820 */ /* 0x000fe20000400000 */
[----:B--2---:R-:W-:Y:S02]  /*52b0*/  @!P4 FMUL R22, R22, R22 ;  /* 0x000000161616c220 */ /* 0x004fe40000400000 */
[----:B------:R2:W5:Y:S01]  /*52c0*/  MUFU.EX2 R103, R15 ;  /* 0x0000000f00677308 */ /* 0x0005620000000800 */
[----:B------:R-:W-:-:S05]  /*52d0*/  FSETP.GEU.AND P4, PT, R12, -126, PT ;  /* 0xc2fc00000c00780b */ /* 0x000fca0003f8e000 */
[----:B------:R-:W-:Y:S02]  /*52e0*/  @!P5 FMUL R17, R17, 0.5 ;  /* 0x3f0000001111d820 */ /* 0x000fe40000400000 */
[----:B------:R-:W1:Y:S01]  /*52f0*/  MUFU.EX2 R106, R102 ;  /* 0x00000066006a7308 */ /* 0x000e620000000800 */
[----:B----4-:R-:W-:Y:S01]  /*5300*/  @!P2 FMUL R20, R20, R20 ;  /* 0x000000141414a220 */ /* 0x010fe20000400000 */
[----:B------:R-:W-:Y:S01]  /*5310*/  FSETP.GEU.AND P2, PT, R16, -126, PT ;  /* 0xc2fc00001000780b */ /* 0x000fe20003f4e000 */
[--C-:B--2---:R-:W-:Y:S01]  /*5320*/  FFMA R15, R110, UR40, -R10.reuse ;  /* 0x000000286e0f7c23 */ /* 0x104fe2000800080a */
[----:B---3--:R-:W-:Y:S02]  /*5330*/  FMNMX R4, R4, R13, !PT ;  /* 0x0000000d04047209 */ /* 0x008fe40007800000 */
[----:B------:R-:W-:Y:S02]  /*5340*/  @!P4 FMUL R12, R12, 0.5 ;  /* 0x3f0000000c0cc820 */ /* 0x000fe40000400000 */
[----:B------:R2:W3:Y:S01]  /*5350*/  MUFU.EX2 R121, R17 ;  /* 0x0000001100797308 */ /* 0x0004e20000000800 */
[----:B-----5:R-:W-:Y:S01]  /*5360*/  @!P6 FMUL R103, R103, R103 ;  /* 0x000000676767e220 */ /* 0x020fe20000400000 */
[----:B------:R-:W-:Y:S01]  /*5370*/  FSETP.GEU.AND P6, PT, R15, -126, PT ;  /* 0xc2fc00000f00780b */ /* 0x000fe20003fce000 */
[----:B------:R-:W4:Y:S04]  /*5380*/  SHFL.BFLY PT, R13, R4, 0x2, 0x1f ;  /* 0x0c401f00040d7f89 */ /* 0x000f2800000e0000 */
[----:B------:R-:W-:Y:S01]  /*5390*/  @!P2 FMUL R16, R16, 0.5 ;  /* 0x3f0000001010a820 */ /* 0x000fe20000400000 */
[----:B------:R5:W4:Y:S01]  /*53a0*/  MUFU.EX2 R110, R12 ;  /* 0x0000000c006e7308 */ /* 0x000b220000000800 */
[----:B-1----:R-:W-:Y:S01]  /*53b0*/  @!P3 FMUL R106, R106, R106 ;  /* 0x0000006a6a6ab220 */ /* 0x002fe20000400000 */
[----:B------:R-:W-:Y:S01]  /*53c0*/  FSETP.GEU.AND P3, PT, R19, -126, PT ;  /* 0xc2fc00001300780b */ /* 0x000fe20003f6e000 */
[----:B--2---:R-:W-:-:S04]  /*53d0*/  FFMA R17, R115, UR40, -R10 ;  /* 0x0000002873117c23 */ /* 0x004fc8000800080a */
[----:B------:R-:W-:Y:S01]  /*53e0*/  @!P6 FMUL R15, R15, 0.5 ;  /* 0x3f0000000f0fe820 */ /* 0x000fe20000400000 */
[----:B------:R1:W2:Y:S01]  /*53f0*/  MUFU.EX2 R107, R16 ;  /* 0x00000010006b7308 */ /* 0x0002a20000000800 */
[----:B---3--:R-:W-:Y:S01]  /*5400*/  @!P5 FMUL R121, R121, R121 ;  /* 0x000000797979d220 */ /* 0x008fe20000400000 */
[----:B------:R-:W-:Y:S01]  /*5410*/  FSETP.GEU.AND P5, PT, R17, -126, PT ;  /* 0xc2fc00001100780b */ /* 0x000fe20003fae000 */
[----:B-----5:R-:W-:-:S04]  /*5420*/  FFMA R12, R118, UR40, -R10 ;  /* 0x00000028760c7c23 */ /* 0x020fc8000800080a */
[----:B------:R-:W-:Y:S01]  /*5430*/  @!P3 FMUL R19, R19, 0.5 ;  /* 0x3f0000001313b820 */ /* 0x000fe20000400000 */
[----:B------:R-:W3:Y:S01]  /*5440*/  MUFU.EX2 R111, R15 ;  /* 0x0000000f006f7308 */ /* 0x000ee20000000800 */
[----:B-1----:R-:W-:Y:S01]  /*5450*/  FFMA R16, R114, UR40, -R10 ;  /* 0x0000002872107c23 */ /* 0x002fe2000800080a */
[----:B----4-:R-:W-:Y:S01]  /*5460*/  @!P4 FMUL R110, R110, R110 ;  /* 0x0000006e6e6ec220 */ /* 0x010fe20000400000 */
[----:B------:R-:W-:-:S04]  /*5470*/  FMNMX R4, R4, R13, !PT ;  /* 0x0000000d04047209 */ /* 0x000fc80007800000 */
[----:B------:R-:W-:Y:S01]  /*5480*/  FSETP.NEU.AND P4, PT, R4, -INF , PT ;  /* 0xff8000000400780b */ /* 0x000fe20003f8d000 */
[----:B------:R-:W1:Y:S01]  /*5490*/  MUFU.EX2 R114, R19 ;  /* 0x0000001300727308 */ /* 0x000e620000000800 */
[----:B--2---:R-:W-:Y:S01]  /*54a0*/  @!P2 FMUL R107, R107, R107 ;  /* 0x0000006b6b6ba220 */ /* 0x004fe20000400000 */
[----:B------:R-:W-:Y:S01]  /*54b0*/  FSETP.GEU.AND P2, PT, R16, -126, PT ;  /* 0xc2fc00001000780b */ /* 0x000fe20003f4e000 */
[----:B------:R-:W-:Y:S01]  /*54c0*/  @!P5 FMUL R17, R17, 0.5 ;  /* 0x3f0000001111d820 */ /* 0x000fe20000400000 */
[----:B------:R-:W-:Y:S02]  /*54d0*/  FSEL R13, R4, RZ, P4 ;  /* 0x000000ff040d7208 */ /* 0x000fe40002000000 */
[----:B------:R-:W-:Y:S02]  /*54e0*/  FSETP.GEU.AND P4, PT, R12, -126, PT ;  /* 0xc2fc00000c00780b */ /* 0x000fe40003f8e000 */
[----:B------:R-:W2:Y:S01]  /*54f0*/  MUFU.EX2 R118, R17 ;  /* 0x0000001100767308 */ /* 0x000ea20000000800 */
[----:B------:R-:W-:Y:S01]  /*5500*/  FMUL R10, R13, UR40 ;  /* 0x000000280d0a7c20 */ /* 0x000fe20008400000 */
[----:B---3--:R-:W-:Y:S01]  /*5510*/  @!P6 FMUL R111, R111, R111 ;  /* 0x0000006f6f6fe220 */ /* 0x008fe20000400000 */
[----:B------:R-:W-:Y:S01]  /*5520*/  FSETP.GEU.AND P6, PT, R21, -126, PT ;  /* 0xc2fc00001500780b */ /* 0x000fe20003fce000 */
[----:B------:R-:W-:Y:S01]  /*5530*/  FADD R13, -R13, R8 ;  /* 0x000000080d0d7221 */ /* 0x000fe20000000100 */
[--C-:B------:R-:W-:Y:S01]  /*5540*/  FFMA R11, R11, UR40, -R10.reuse ;  /* 0x000000280b0b7c23 */ /* 0x100fe2000800080a */
[--C-:B------:R-:W-:Y:S01]  /*5550*/  FFMA R92, R92, UR40, -R10.reuse ;  /* 0x000000285c5c7c23 */ /* 0x100fe2000800080a */
[----:B------:R-:W-:Y:S01]  /*5560*/  @!P2 FMUL R16, R16, 0.5 ;  /* 0x3f0000001010a820 */ /* 0x000fe20000400000 */
[--C-:B------:R-:W-:Y:S01]  /*5570*/  FFMA R89, R89, UR40, -R10.reuse ;  /* 0x0000002859597c23 */ /* 0x100fe2000800080a */
[----:B-1----:R-:W-:Y:S01]  /*5580*/  @!P3 FMUL R114, R114, R114 ;  /* 0x000000727272b220 */ /* 0x002fe20000400000 */
[----:B------:R-:W-:Y:S01]  /*5590*/  FSETP.GEU.AND P3, PT, R11, -126, PT ;  /* 0xc2fc00000b00780b */ /* 0x000fe20003f6e000 */
[----:B------:R-:W1:Y:S01]  /*55a0*/  MUFU.EX2 R115, R16 ;  /* 0x0000001000737308 */ /* 0x000e620000000800 */
[----:B------:R-:W-:Y:S01]  /*55b0*/  @!P4 FMUL R12, R12, 0.5 ;  /* 0x3f0000000c0cc820 */ /* 0x000fe20000400000 */
[--C-:B------:R-:W-:Y:S01]  /*55c0*/  FFMA R96, R96, UR40, -R10.reuse ;  /* 0x0000002860607c23 */ /* 0x100fe2000800080a */
[--C-:B------:R-:W-:Y:S01]  /*55d0*/  FFMA R97, R97, UR40, -R10.reuse ;  /* 0x0000002861617c23 */ /* 0x100fe2000800080a */
[--C-:B------:R-:W-:Y:S01]  /*55e0*/  FFMA R93, R93, UR40, -R10.reuse ;  /* 0x000000285d5d7c23 */ /* 0x100fe2000800080a */
[----:B------:R-:W-:Y:S01]  /*55f0*/  @!P6 FMUL R21, R21, 0.5 ;  /* 0x3f0000001515e820 */ /* 0x000fe20000400000 */
        /* <DEDUP_REMOVED lines=10> */
[----:B------:R-:W3:Y:S01]  /*56a0*/  MUFU.EX2 R120, R21 ;  /* 0x0000001500787308 */ /* 0x000ee20000000800 */
[----:B-1----:R-:W-:Y:S01]  /*56b0*/  @!P2 FMUL R115, R115, R115 ;  /* 0x000000737373a220 */ /* 0x002fe20000400000 */
[----:B------:R-:W-:Y:S01]  /*56c0*/  FSETP.GEU.AND P2, PT, R89, -126, PT ;  /* 0xc2fc00005900780b */ /* 0x000fe20003f4e000 */
[--C-:B------:R-:W-:Y:S01]  /*56d0*/  FFMA R109, R109, UR40, -R10.reuse ;  /* 0x000000286d6d7c23 */ /* 0x100fe2000800080a */
[----:B------:R-:W-:Y:S01]  /*56e0*/  @!P5 FMUL R92, R92, 0.5 ;  /* 0x3f0000005c5cd820 */ /* 0x000fe20000400000 */
[--C-:B------:R-:W-:Y:S01]  /*56f0*/  FFMA R113, R113, UR40, -R10.reuse ;  /* 0x0000002871717c23 */ /* 0x100fe2000800080a */
[--C-:B------:R-:W-:Y:S01]  /*5700*/  FFMA R116, R116, UR40, -R10.reuse ;  /* 0x0000002874747c23 */ /* 0x100fe2000800080a */
[----:B------:R-:W-:Y:S01]  /*5710*/  FFMA R10, R117, UR40, -R10 ;  /* 0x00000028750a7c23 */ /* 0x000fe2000800080a */
[----:B------:R-:W1:Y:S01]  /*5720*/  MUFU.EX2 R88, R11 ;  /* 0x0000000b00587308 */ /* 0x000e620000000800 */
[----:B--2---:R-:W-:Y:S01]  /*5730*/  @!P4 FMUL R119, R119, R119 ;  /* 0x000000777777c220 */ /* 0x004fe20000400000 */
[----:B------:R-:W-:Y:S01]  /*5740*/  FSETP.GEU.AND P4, PT, R93, -126, PT ;  /* 0xc2fc00005d00780b */ /* 0x000fe20003f8e000 */
[----:B------:R-:W-:Y:S01]  /*5750*/  FMUL R13, R13, UR40 ;  /* 0x000000280d0d7c20 */ /* 0x000fe20008400000 */
[----:B------:R-:W-:Y:S01]  /*5760*/  FADD R8, R18, R121 ;  /* 0x0000007912087221 */ /* 0x000fe20000000000 */
[----:B------:R-:W-:Y:S01]  /*5770*/  FADD R23, R22, R115 ;  /* 0x0000007316177221 */ /* 0x000fe20000000000 */
[----:B------:R-:W-:Y:S01]  /*5780*/  FADD R16, R20, R111 ;  /* 0x0000006f14107221 */ /* 0x000fe20000000000 */
[----:B------:R-:W-:Y:S01]  /*5790*/  @!P2 FMUL R89, R89, 0.5 ;  /* 0x3f0000005959a820 */ /* 0x000fe20000400000 */
[----:B------:R2:W4:Y:S01]  /*57a0*/  MUFU.EX2 R90, R92 ;  /* 0x0000005c005a7308 */ /* 0x0005220000000800 */
[----:B---3--:R-:W-:Y:S01]  /*57b0*/  @!P6 FMUL R120, R120, R120 ;  /* 0x000000787878e220 */ /* 0x008fe20000400000 */
[----:B------:R-:W-:-:S03]  /*57c0*/  FSETP.GEU.AND P6, PT, R96, -126, PT ;  /* 0xc2fc00006000780b */ /* 0x000fc60003fce000 */
[----:B------:R-:W-:Y:S02]  /*57d0*/  FADD R91, R107, R120 ;  /* 0x000000786b5b7221 */ /* 0x000fe40000000000 */
[----:B------:R-:W-:Y:S01]  /*57e0*/  @!P4 FMUL R93, R93, 0.5 ;  /* 0x3f0000005d5dc820 */ /* 0x000fe20000400000 */
[----:B------:R3:W5:Y:S01]  /*57f0*/  MUFU.EX2 R15, R89 ;  /* 0x00000059000f7308 */ /* 0x0007620000000800 */
[----:B-1----:R-:W-:Y:S01]  /*5800*/  @!P3 FMUL R88, R88, R88 ;  /* 0x000000585858b220 */ /* 0x002fe20000400000 */
[----:B------:R-:W-:Y:S01]  /*5810*/  FSETP.GEU.AND P3, PT, R97, -126, PT ;  /* 0xc2fc00006100780b */ /* 0x000fe20003f6e000 */
[----:B--2---:R-:W-:Y:S01]  /*5820*/  FADD R92, R8, R23 ;  /* 0x00000017085c7221 */ /* 0x004fe20000000000 */
[----:B------:R-:W-:Y:S01]  /*5830*/  FADD R8, R95, R110 ;  /* 0x0000006e5f087221 */ /* 0x000fe20000000000 */
[----:B------:R-:W-:Y:S02]  /*5840*/  FADD R23, R103, R118 ;  /* 0x0000007667177221 */ /* 0x000fe40000000000 */
[----:B------:R-:W-:Y:S01]  /*5850*/  @!P6 FMUL R96, R96, 0.5 ;  /* 0x3f0000006060e820 */ /* 0x000fe20000400000 */
[----:B------:R-:W1:Y:S01]  /*5860*/  MUFU.EX2 R11, R93 ;  /* 0x0000005d000b7308 */ /* 0x000e620000000800 */
[----:B----4-:R-:W-:Y:S01]  /*5870*/  @!P5 FMUL R90, R90, R90 ;  /* 0x0000005a5a5ad220 */ /* 0x010fe20000400000 */
[----:B------:R-:W-:Y:S01]  /*5880*/  FSETP.GEU.AND P5, PT, R101, -126, PT ;  /* 0xc2fc00006500780b */ /* 0x000fe20003fae000 */
[----:B---3--:R-:W-:-:S04]  /*5890*/  FADD R89, R106, R119 ;  /* 0x000000776a597221 */ /* 0x008fc80000000000 */
[----:B------:R-:W-:Y:S01]  /*58a0*/  @!P3 FMUL R97, R97, 0.5 ;  /* 0x3f0000006161b820 */ /* 0x000fe20000400000 */
[----:B------:R-:W2:Y:S01]  /*58b0*/  MUFU.EX2 R96, R96 ;  /* 0x0000006000607308 */ /* 0x000ea20000000800 */
[----:B-----5:R-:W-:Y:S01]  /*58c0*/  @!P2 FMUL R15, R15, R15 ;  /* 0x0000000f0f0fa220 */ /* 0x020fe20000400000 */
[----:B------:R-:W-:-:S05]  /*58d0*/  FSETP.GEU.AND P2, PT, R100, -126, PT ;  /* 0xc2fc00006400780b */ /* 0x000fca0003f4e000 */
[----:B------:R-:W-:Y:S01]  /*58e0*/  @!P5 FMUL R101, R101, 0.5 ;  /* 0x3f0000006565d820 */ /* 0x000fe20000400000 */
[----:B------:R-:W3:Y:S01]  /*58f0*/  MUFU.EX2 R97, R97 ;  /* 0x0000006100617308 */ /* 0x000ee20000000800 */
[----:B-1----:R-:W-:Y:S01]  /*5900*/  @!P4 FMUL R11, R11, R11 ;  /* 0x0000000b0b0bc220 */ /* 0x002fe20000400000 */
[----:B------:R-:W-:-:S05]  /*5910*/  FSETP.GEU.AND P4, PT, R104, -126, PT ;  /* 0xc2fc00006800780b */ /* 0x000fca0003f8e000 */
[----:B------:R-:W-:Y:S01]  /*5920*/  @!P2 FMUL R100, R100, 0.5 ;  /* 0x3f0000006464a820 */ /* 0x000fe20000400000 */
[----:B------:R-:W1:Y:S01]  /*5930*/  MUFU.EX2 R101, R101 ;  /* 0x0000006500657308 */ /* 0x000e620000000800 */
[----:B--2---:R-:W-:Y:S01]  /*5940*/  @!P6 FMUL R96, R96, R96 ;  /* 0x000000606060e220 */ /* 0x004fe20000400000 */
[----:B------:R-:W-:-:S05]  /*5950*/  FSETP.GEU.AND P6, PT, R105, -126, PT ;  /* 0xc2fc00006900780b */ /* 0x000fca0003fce000 */
[----:B------:R-:W-:Y:S01]  /*5960*/  @!P4 FMUL R104, R104, 0.5 ;  /* 0x3f0000006868c820 */ /* 0x000fe20000400000 */
[----:B------:R-:W2:Y:S01]  /*5970*/  MUFU.EX2 R94, R100 ;  /* 0x00000064005e7308 */ /* 0x000ea20000000800 */
[----:B---3--:R-:W-:Y:S01]  /*5980*/  @!P3 FMUL R97, R97, R97 ;  /* 0x000000616161b220 */ /* 0x008fe20000400000 */
[----:B------:R-:W-:-:S05]  /*5990*/  FSETP.GEU.AND P3, PT, R108, -126, PT ;  /* 0xc2fc00006c00780b */ /* 0x000fca0003f6e000 */
[----:B------:R-:W-:Y:S01]  /*59a0*/  @!P6 FMUL R105, R105, 0.5 ;  /* 0x3f0000006969e820 */ /* 0x000fe20000400000 */
[----:B------:R3:W4:Y:S01]  /*59b0*/  MUFU.EX2 R17, R104 ;  /* 0x0000006800117308 */ /* 0x0007220000000800 */
[----:B-1----:R-:W-:Y:S01]  /*59c0*/  @!P5 FMUL R101, R101, R101 ;  /* 0x000000656565d220 */ /* 0x002fe20000400000 */
[----:B------:R-:W-:-:S05]  /*59d0*/  FSETP.GEU.AND P5, PT, R112, -126, PT ;  /* 0xc2fc00007000780b */ /* 0x000fca0003fae000 */
[----:B------:R-:W-:Y:S01]  /*59e0*/  @!P3 FMUL R108, R108, 0.5 ;  /* 0x3f0000006c6cb820 */ /* 0x000fe20000400000 */
[----:B------:R-:W1:Y:S01]  /*59f0*/  MUFU.EX2 R12, R105 ;  /* 0x00000069000c7308 */ /* 0x000e620000000800 */
[----:B--2---:R-:W-:Y:S01]  /*5a00*/  @!P2 FMUL R94, R94, R94 ;  /* 0x0000005e5e5ea220 */ /* 0x004fe20000400000 */
[----:B------:R-:W-:Y:S01]  /*5a10*/  FSETP.GEU.AND P2, PT, R109, -126, PT ;  /* 0xc2fc00006d00780b */ /* 0x000fe20003f4e000 */
[----:B---3--:R-:W-:-:S04]  /*5a20*/  FADD R104, R8, R23 ;  /* 0x0000001708687221 */ /* 0x008fc80000000000 */
[----:B------:R-:W-:Y:S01]  /*5a30*/  @!P5 FMUL R112, R112, 0.5 ;  /* 0x3f0000007070d820 */ /* 0x000fe20000400000 */
[----:B------:R-:W2:Y:S01]  /*5a40*/  MUFU.EX2 R19, R108 ;  /* 0x0000006c00137308 */ /* 0x000ea20000000800 */
[----:B----4-:R-:W-:Y:S01]  /*5a50*/  @!P4 FMUL R17, R17, R17 ;  /* 0x000000111111c220 */ /* 0x010fe20000400000 */
[----:B------:R-:W-:-:S03]  /*5a60*/  FSETP.GEU.AND P4, PT, R113, -126, PT ;  /* 0xc2fc00007100780b */ /* 0x000fc60003f8e000 */
[----:B------:R-:W-:Y:S01]  /*5a70*/  FADD R8, R88, R17 ;  /* 0x0000001158087221 */ /* 0x000fe20000000000 */
[----:B------:R-:W-:Y:S01]  /*5a80*/  F2FP.F16.F32.PACK_AB R88, R15, R88 ;  /* 0x000000580f58723e */ /* 0x000fe200000000ff */
[----:B------:R-:W-:Y:S01]  /*5a90*/  @!P2 FMUL R109, R109, 0.5 ;  /* 0x3f0000006d6da820 */ /* 0x000fe20000400000 */
[----:B------:R-:W3:Y:S01]  /*5aa0*/  MUFU.EX2 R21, R112 ;  /* 0x0000007000157308 */ /* 0x000ee20000000800 */
[----:B-1----:R-:W-:Y:S01]  /*5ab0*/  @!P6 FMUL R12, R12, R12 ;  /* 0x0000000c0c0ce220 */ /* 0x002fe20000400000 */
[----:B------:R-:W-:-:S05]  /*5ac0*/  FSETP.GEU.AND P6, PT, R116, -126, PT ;  /* 0xc2fc00007400780b */ /* 0x000fca0003fce000 */
[----:B------:R-:W-:Y:S01]  /*5ad0*/  @!P4 FMUL R113, R113, 0.5 ;  /* 0x3f0000007171c820 */ /* 0x000fe20000400000 */
[----:B------:R1:W4:Y:S01]  /*5ae0*/  MUFU.EX2 R98, R109 ;  /* 0x0000006d00627308 */ /* 0x0003220000000800 */
[----:B--2---:R-:W-:Y:S01]  /*5af0*/  @!P3 FMUL R19, R19, R19 ;  /* 0x000000131313b220 */ /* 0x004fe20000400000 */
[----:B------:R-:W-:-:S05]  /*5b00*/  FSETP.GEU.AND P3, PT, R10, -126, PT ;  /* 0xc2fc00000a00780b */ /* 0x000fca0003f6e000 */
[----:B------:R-:W-:Y:S01]  /*5b10*/  @!P6 FMUL R116, R116, 0.5 ;  /* 0x3f0000007474e820 */ /* 0x000fe20000400000 */
[----:B------:R-:W2:Y:S01]  /*5b20*/  MUFU.EX2 R100, R113 ;  /* 0x0000007100647308 */ /* 0x000ea20000000800 */
[----:B---3--:R-:W-:Y:S01]  /*5b30*/  @!P5 FMUL R21, R21, R21 ;  /* 0x000000151515d220 */ /* 0x008fe20000400000 */
[----:B------:R-:W-:Y:S01]  /*5b40*/  FSETP.GEU.AND P5, PT, R13, -126, PT ;  /* 0xc2fc00000d00780b */ /* 0x000fe20003fae000 */
[----:B-1----:R-:W-:Y:S02]  /*5b50*/  FADD R109, R16, R89 ;  /* 0x00000059106d7221 */ /* 0x002fe40000000000 */
[----:B------:R-:W-:Y:S02]  /*5b60*/  FADD R23, R96, R21 ;  /* 0x0000001560177221 */ /* 0x000fe40000000000 */
[----:B------:R-:W-:Y:S01]  /*5b70*/  @!P3 FMUL R10, R10, 0.5 ;  /* 0x3f0000000a0ab820 */ /* 0x000fe20000400000 */
[----:B------:R-:W1:Y:S01]  /*5b80*/  MUFU.EX2 R9, R116 ;  /* 0x0000007400097308 */ /* 0x000e620000000800 */
[----:B----4-:R-:W-:Y:S01]  /*5b90*/  @!P2 FMUL R98, R98, R98 ;  /* 0x000000626262a220 */ /* 0x010fe20000400000 */
[----:B------:R-:W-:Y:S01]  /*5ba0*/  FSETP.GEU.AND P2, PT, R14, -126, PT ;  /* 0xc2fc00000e00780b */ /* 0x000fe20003f4e000 */
[----:B------:R-:W-:Y:S01]  /*5bb0*/  FADD R8, R8, R23 ;  /* 0x0000001708087221 */ /* 0x000fe20000000000 */
[----:B------:R-:W-:Y:S01]  /*5bc0*/  FADD R92, R92, R109 ;  /* 0x0000006d5c5c7221 */ /* 0x000fe20000000000 */
[----:B------:R-:W-:Y:S01]  /*5bd0*/  FADD R16, R11, R98 ;  /* 0x000000620b107221 */ /* 0x000fe20000000000 */
[----:B------:R-:W-:Y:S01]  /*5be0*/  F2FP.F16.F32.PACK_AB R98, R98, R19 ;  /* 0x000000136262723e */ /* 0x000fe200000000ff */
[----:B------:R-:W-:Y:S01]  /*5bf0*/  @!P5 FMUL R13, R13, 0.5 ;  /* 0x3f0000000d0dd820 */ /* 0x000fe20000400000 */
[----:B------:R3:W4:Y:S01]  /*5c00*/  MUFU.EX2 R102, R10 ;  /* 0x0000000a00667308 */ /* 0x0007220000000800 */
[----:B--2---:R-:W-:-:S04]  /*5c10*/  @!P4 FMUL R100, R100, R100 ;  /* 0x000000646464c220 */ /* 0x004fc80000400000 */
[----:B------:R-:W-:Y:S01]  /*5c20*/  FADD R89, R97, R100 ;  /* 0x0000006461597221 */ /* 0x000fe20000000000 */
[----:B------:R-:W-:Y:S01]  /*5c30*/  F2FP.F16.F32.PACK_AB R100, R100, R21 ;  /* 0x000000156464723e */ /* 0x000fe200000000ff */
[----:B------:R-:W-:Y:S01]  /*5c40*/  @!P2 FMUL R14, R14, 0.5 ;  /* 0x3f0000000e0ea820 */ /* 0x000fe20000400000 */
[----:B------:R-:W2:Y:S01]  /*5c50*/  MUFU.EX2 R13, R13 ;  /* 0x0000000d000d7308 */ /* 0x000ea20000000800 */
[----:B---3--:R-:W-:Y:S01]  /*5c60*/  FADD R10, R99, R114 ;  /* 0x00000072630a7221 */ /* 0x008fe20000000000 */
[----:B-1----:R-:W-:-:S03]  /*5c70*/  @!P6 FMUL R9, R9, R9 ;  /* 0x000000090909e220 */ /* 0x002fc60000400000 */
[----:B------:R-:W-:Y:S01]  /*5c80*/  FADD R113, R10, R91 ;  /* 0x0000005b0a717221 */ /* 0x000fe20000000000 */
[----:B------:R-:W-:Y:S01]  /*5c90*/  FADD R10, R15, R12 ;  /* 0x0000000c0f0a7221 */ /* 0x000fe20000000000 */
[----:B------:R-:W-:Y:S01]  /*5ca0*/  FADD R91, R94, R9 ;  /* 0x000000095e5b7221 */ /* 0x000fe20000000000 */
[----:B------:R1:W3:Y:S01]  /*5cb0*/  MUFU.EX2 R105, R14 ;  /* 0x0000000e00697308 */ /* 0x0002e20000000800 */
[----:B----4-:R-:W-:Y:S01]  /*5cc0*/  @!P3 FMUL R102, R102, R102 ;  /* 0x000000666666b220 */ /* 0x010fe20000400000 */
[----:B------:R-:W-:Y:S01]  /*5cd0*/  FADD R10, R10, R89 ;  /* 0x000000590a0a7221 */ /* 0x000fe20000000000 */
[----:B------:R-:W-:Y:S01]  /*5ce0*/  FADD R113, R104, R113 ;  /* 0x0000007168717221 */ /* 0x000fe20000000000 */
[----:B------:R-:W-:Y:S01]  /*5cf0*/  F2FP.F16.F32.PACK_AB R89, R95, R18 ;  /* 0x000000125f59723e */ /* 0x000fe200000000ff */
[C---:B------:R-:W-:Y:S01]  /*5d00*/  FADD R93, R101.reuse, R102 ;  /* 0x00000066655d7221 */ /* 0x040fe20000000000 */
[----:B------:R-:W-:Y:S01]  /*5d10*/  F2FP.F16.F32.PACK_AB R94, R101, R94 ;  /* 0x0000005e655e723e */ /* 0x000fe200000000ff */
[----:B------:R-:W-:Y:S01]  /*5d20*/  FADD R92, R92, R113 ;  /* 0x000000715c5c7221 */ /* 0x000fe20000000000 */
[----:B------:R-:W-:Y:S01]  /*5d30*/  F2FP.F16.F32.PACK_AB R95, R107, R106 ;  /* 0x0000006a6b5f723e */ /* 0x000fe200000000ff */
[----:B-1----:R-:W-:Y:S01]  /*5d40*/  FADD R14, R90, R19 ;  /* 0x000000135a0e7221 */ /* 0x002fe20000000000 */
[----:B------:R-:W-:Y:S01]  /*5d50*/  FADD R93, R16, R93 ;  /* 0x0000005d105d7221 */ /* 0x000fe20000000000 */
[----:B--2---:R-:W-:Y:S01]  /*5d60*/  @!P5 FMUL R13, R13, R13 ;  /* 0x0000000d0d0dd220 */ /* 0x004fe20000400000 */
[----:B------:R-:W-:Y:S01]  /*5d70*/  F2FP.F16.F32.PACK_AB R90, R11, R90 ;  /* 0x0000005a0b5a723e */ /* 0x000fe200000000ff */
[----:B------:R-:W-:Y:S01]  /*5d80*/  FADD R91, R14, R91 ;  /* 0x0000005b0e5b7221 */ /* 0x000fe20000000000 */
[----:B------:R-:W-:Y:S01]  /*5d90*/  FADD R93, R10, R93 ;  /* 0x0000005d0a5d7221 */ /* 0x000fe20000000000 */
[-C--:B------:R-:W-:Y:S01]  /*5da0*/  FMUL R24, R24, R13.reuse ;  /* 0x0000000d18187220 */ /* 0x080fe20000400000 */
[----:B------:R-:W-:Y:S01]  /*5db0*/  FMUL R25, R25, R13 ;  /* 0x0000000d19197220 */ /* 0x000fe20000400000 */
[----:B------:R-:W-:Y:S01]  /*5dc0*/  FADD R8, R8, R91 ;  /* 0x0000005b08087221 */ /* 0x000fe20000000000 */
[----:B---3--:R-:W-:Y:S01]  /*5dd0*/  @!P2 FMUL R105, R105, R105 ;  /* 0x000000696969a220 */ /* 0x008fe20000400000 */
[----:B------:R-:W-:Y:S01]  /*5de0*/  F2FP.F16.F32.PACK_AB R91, R99, R20 ;  /* 0x00000014635b723e */ /* 0x000fe200000000ff */
        /* <DEDUP_REMOVED lines=8> */
[-C--:B------:R-:W-:Y:S01]  /*5e70*/  FMUL R30, R30, R105.reuse ;  /* 0x000000691e1e7220 */ /* 0x080fe20000400000 */
[-C--:B------:R-:W-:Y:S01]  /*5e80*/  FMUL R31, R31, R105.reuse ;  /* 0x000000691f1f7220 */ /* 0x080fe20000400000 */
[----:B------:R1:W2:Y:S01]  /*5e90*/  SYNCS.PHASECHK.TRANS64.TRYWAIT P2, [UR4+0x1c000], R8 ;  /* 0x01c00008ff0075a7 */ /* 0x0002a20008040144 */
        /* <DEDUP_REMOVED lines=65> */
.L_x_39:
[----:B------:R-:W-:Y:S05]  /*62b0*/  @P2 BRA `(.L_x_40) ;  /* 0x0000000000082947 */ /* 0x000fea0003800000 */
[----:B------:R-:W1:Y:S02]  /*62c0*/  SYNCS.PHASECHK.TRANS64.TRYWAIT P2, [UR4+0x1c000], R8 ;  /* 0x01c00008ff0075a7 */ /* 0x000e640008040144 */
[----:B-1----:R-:W-:Y:S05]  /*62d0*/  @!P2 BRA `(.L_x_41) ;  /* 0x000000340044a947 */ /* 0x002fea0003800000 */
.L_x_40:
        /* <DEDUP_REMOVED lines=27> */
.L_x_42:
[----:B------:R-:W-:-:S04]  /*6490*/  ULEA UR4, UR38, UR37, 0x3 ;  /* 0x0000002526047291 */ /* 0x000fc8000f8e183f */
[----:B------:R-:W-:-:S04]  /*64a0*/  UIADD3 UR4, UR4, 0x1c028, URZ ;  /* 0x0001c02804047890 */ /* 0x000fc8000fffe03f */
[----:B------:R-:W-:-:S09]  /*64b0*/  UPRMT UR4, URZ, 0x654, UR4 ;  /* 0x000006543f047896 */ /* 0x000fd20008000004 */
[----:B------:R-:W-:Y:S01]  /*64c0*/  SYNCS.ARRIVE.TRANS64.RED.A1T0 RZ, [UR4], RZ ;  /* 0x000000ffffff79a7 */ /* 0x000fe20008100404 */
[----:B------:R-:W-:Y:S05]  /*64d0*/  @P1 BRA `(.L_x_43) ;  /* 0x0000000000041947 */ /* 0x000fea0003800000 */
[----:B------:R-:W-:Y:S01]  /*64e0*/  BPT.TRAP 0x1 ;  /* 0x000000040000795c */ /* 0x000fe20000300000 */
.L_x_43:
[----:B------:R-:W-:-:S04]  /*64f0*/  UIADD3 UR38, UR38, 0x1, URZ ;  /* 0x0000000126267890 */ /* 0x000fc8000fffe03f */
[----:B------:R-:W-:-:S04]  /*6500*/  UISETP.NE.AND UP0, UPT, UR38, 0x5, UPT ;  /* 0x000000052600788c */ /* 0x000fc8000bf05270 */
[----:B------:R-:W-:Y:S01]  /*6510*/  USEL UR38, UR38, URZ, UP0 ;  /* 0x0000003f26267287 */ /* 0x000fe20008000000 */
[----:B------:R-:W-:Y:S11]  /*6520*/  @!P0 BRA `(.L_x_44) ;  /* 0x0000000000048947 */ /* 0x000ff60003800000 */
[----:B------:R-:W-:Y:S01]  /*6530*/  BPT.TRAP 0x1 ;  /* 0x000000040000795c */ /* 0x000fe20000300000 */
.L_x_44:
[----:B------:R-:W-:-:S04]  /*6540*/  ULEA UR4, UR38, UR37, 0x3 ;  /* 0x0000002526047291 */ /* 0x000fc8000f8e183f */
[----:B------:R-:W-:-:S04]  /*6550*/  UIADD3 UR4, UR4, 0x1c028, URZ ;  /* 0x0001c02804047890 */ /* 0x000fc8000fffe03f */
[----:B------:R-:W-:-:S09]  /*6560*/  UPRMT UR4, URZ, 0x654, UR4 ;  /* 0x000006543f047896 */ /* 0x000fd20008000004 */
[----:B------:R-:W-:Y:S01]  /*6570*/  SYNCS.ARRIVE.TRANS64.RED.A1T0 RZ, [UR4], RZ ;  /* 0x000000ffffff79a7 */ /* 0x000fe20008100404 */
[----:B------:R-:W-:Y:S05]  /*6580*/  @P1 BRA `(.L_x_45) ;  /* 0x0000000000041947 */ /* 0x000fea0003800000 */
[----:B------:R-:W-:Y:S01]  /*6590*/  BPT.TRAP 0x1 ;  /* 0x000000040000795c */ /* 0x000fe20000300000 */
.L_x_45:
[----:B------:R-:W-:Y:S01]  /*65a0*/  UIADD3 UR4, UR11, 0x1, URZ ;  /* 0x000000010b047890 */ /* 0x000fe2000fffe03f */
[C---:B------:R-:W-:Y:S01]  /*65b0*/  ISETP.GT.AND P2, PT, R3.reuse, 0x1, PT ;  /* 0x000000010300780c */ /* 0x040fe20003f44270 */
[----:B------:R-:W-:Y:S01]  /*65c0*/  UIADD3 UR38, UR38, 0x1, URZ ;  /* 0x0000000126267890 */ /* 0x000fe2000fffe03f */
[----:B------:R-:W-:Y:S01]  /*65d0*/  IADD3 R3, R3, -0x1, RZ ;  /* 0xffffffff03037810 */ /* 0x000fe20007ffe0ff */
[----:B------:R-:W-:Y:S01]  /*65e0*/  UISETP.NE.AND UP1, UPT, UR4, 0x5, UPT ;  /* 0x000000050400788c */ /* 0x000fe2000bf25270 */
[----:B------:R-:W-:Y:S01]  /*65f0*/  VIADD R0, R0, 0x40 ;  /* 0x0000004000007836 */ /* 0x000fe20000000000 */
[----:B------:R-:W-:Y:S01]  /*6600*/  UISETP.NE.AND UP0, UPT, UR38, 0x5, UPT ;  /* 0x000000052600788c */ /* 0x000fe2000bf05270 */
[----:B-1----:R-:W-:Y:S01]  /*6610*/  MOV R8, R4 ;  /* 0x0000000400087202 */ /* 0x002fe20000000f00 */
[----:B------:R-:W-:Y:S01]  /*6620*/  USEL UR10, URZ, 0x1, UP1 ;  /* 0x000000013f0a7887 */ /* 0x000fe20008800000 */
[----:B------:R-:W-:Y:S01]  /*6630*/  MOV R9, R5 ;  /* 0x0000000500097202 */ /* 0x000fe20000000f00 */
[----:B------:R-:W-:-:S02]  /*6640*/  USEL UR38, UR38, URZ, UP0 ;  /* 0x0000003f26267287 */ /* 0x000fc40008000000 */
[----:B------:R-:W-:Y:S02]  /*6650*/  USEL UR4, UR4, URZ, UP1 ;  /* 0x0000003f04047287 */ /* 0x000fe40008800000 */
[----:B------:R-:W-:Y:S01]  /*6660*/  LOP3.LUT R7, R7, UR10, RZ, 0x3c, !PT ;  /* 0x0000000a07077c12 */ /* 0x000fe2000f8e3cff */
[----:B------:R-:W-:Y:S09]  /*6670*/  @P2 BRA `(.L_x_46) ;  /* 0xffffffdc00fc2947 */ /* 0x000ff2000383ffff */
.L_x_35:
[----:B------:R-:W2:Y:S01]  /*6680*/  SHFL.BFLY PT, R3, R2, 0x1, 0x1f ;  /* 0x0c201f0002037f89 */ /* 0x000ea200000e0000 */
[----:B------:R-:W-:Y:S01]  /*6690*/  BSSY B0, `(.L_x_47) ;  /* 0x0000023000007945 */ /* 0x000fe20003800000 */
[----:B------:R-:W-:Y:S02]  /*66a0*/  MOV R9, 0x7f800000 ;  /* 0x7f80000000097802 */ /* 0x000fe40000000f00 */
[----:B------:R-:W3:Y:S01]  /*66b0*/  SHFL.BFLY PT, R7, R6, 0x1, 0x1f ;  /* 0x0c201f0006077f89 */ /* 0x000ee200000e0000 */
[----:B------:R-:W-:Y:S02]  /*66c0*/  MOV R8, 0x3f800000 ;  /* 0x3f80000000087802 */ /* 0x000fe40000000f00 */
[----:B------:R-:W-:Y:S01]  /*66d0*/  MOV R11, 0x7f800000 ;  /* 0x7f800000000b7802 */ /* 0x000fe20000000f00 */
[----:B--2---:R-:W-:Y:S01]  /*66e0*/  FADD R3, R3, R2 ;  /* 0x0000000203037221 */ /* 0x004fe20000000000 */
[----:B---3--:R-:W-:-:S04]  /*66f0*/  FADD R16, R7, R6 ;  /* 0x0000000607107221 */ /* 0x008fc80000000000 */
[----:B------:R-:W2:Y:S04]  /*6700*/  SHFL.BFLY PT, R0, R3, 0x2, 0x1f ;  /* 0x0c401f0003007f89 */ /* 0x000ea800000e0000 */
[----:B------:R-:W3:Y:S01]  /*6710*/  SHFL.BFLY PT, R17, R16, 0x2, 0x1f ;  /* 0x0c401f0010117f89 */ /* 0x000ee200000e0000 */
[C---:B--2---:R-:W-:Y:S01]  /*6720*/  FSETP.NE.AND P0, PT, R3.reuse, -R0, PT ;  /* 0x800000000300720b */ /* 0x044fe20003f05000 */
[----:B------:R-:W-:Y:S01]  /*6730*/  FADD R6, R3, R0 ;  /* 0x0000000003067221 */ /* 0x000fe20000000000 */
[----:B------:R-:W-:Y:S02]  /*6740*/  IMAD.MOV.U32 R0, RZ, RZ, 0x3f800000 ;  /* 0x3f800000ff007424 */ /* 0x000fe400078e00ff */
[----:B---3--:R-:W-:-:S09]  /*6750*/  FADD R7, R16, R17 ;  /* 0x0000001110077221 */ /* 0x008fd20000000000 */
[----:B------:R-:W-:Y:S05]  /*6760*/  @!P0 BRA `(.L_x_48) ;  /* 0x0000000000548947 */ /* 0x000fea0003800000 */
[----:B------:R-:W-:Y:S01]  /*6770*/  IADD3 R0, R6, 0x1800000, RZ ;  /* 0x0180000006007810 */ /* 0x000fe20007ffe0ff */
[----:B------:R-:W-:Y:S03]  /*6780*/  BSSY B1, `(.L_x_49) ;  /* 0x000000c000017945 */ /* 0x000fe60003800000 */
[----:B------:R-:W-:-:S04]  /*6790*/  LOP3.LUT R0, R0, 0x7f800000, RZ, 0xc0, !PT ;  /* 0x7f80000000007812 */ /* 0x000fc800078ec0ff */
[----:B------:R-:W-:-:S13]  /*67a0*/  ISETP.GT.U32.AND P0, PT, R0, 0x1ffffff, PT ;  /* 0x01ffffff0000780c */ /* 0x000fda0003f04070 */
[----:B------:R-:W-:Y:S05]  /*67b0*/  @P0 BRA `(.L_x_50) ;  /* 0x0000000000100947 */ /* 0x000fea0003800000 */
[----:B------:R-:W-:Y:S02]  /*67c0*/  MOV R2, R6 ;  /* 0x0000000600027202 */ /* 0x000fe40000000f00 */
[----:B------:R-:W-:-:S07]  /*67d0*/  MOV R15, 0x67f0 ;  /* 0x000067f0000f7802 */ /* 0x000fce0000000f00 */
[----:B-1----:R-:W-:Y:S05]  /*67e0*/  CALL.REL.NOINC `($__internal_0_$__cuda_sm20_rcp_rn_f32_slowpath) ;  /* 0x0000003000a87944 */ /* 0x002fea0003c00000 */
[----:B------:R-:W-:Y:S05]  /*67f0*/  BRA `(.L_x_51) ;  /* 0x0000000000107947 */ /* 0x000fea0003800000 */
.L_x_50:
[----:B------:R-:W2:Y:S02]  /*6800*/  MUFU.RCP R3, R6 ;  /* 0x0000000600037308 */ /* 0x000ea40000001000 */
[----:B--2---:R-:W-:-:S04]  /*6810*/  FFMA R0, R6, R3, -1 ;  /* 0xbf80000006007423 */ /* 0x004fc80000000003 */
[----:B------:R-:W-:-:S04]  /*6820*/  FADD.FTZ R0, -R0, -RZ ;  /* 0x800000ff00007221 */ /* 0x000fc80000010100 */
[----:B------:R-:W-:-:S07]  /*6830*/  FFMA R0, R3, R0, R3 ;  /* 0x0000000003007223 */ /* 0x000fce0000000003 */
.L_x_51:
[----:B-1----:R-:W-:Y:S05]  /*6840*/  BSYNC B1 ;  /* 0x0000000000017941 */ /* 0x002fea0003800000 */
.L_x_49:
[----:B------:R-:W-:Y:S01]  /*6850*/  FSETP.GEU.AND P0, PT, |R6|, 1.175494350822287508e-38, PT ;  /* 0x008000000600780b */ /* 0x000fe20003f0e200 */
[----:B------:R-:W-:-:S12]  /*6860*/  ULDC UR4, c[0x0][0x600] ;  /* 0x0001800000047ab9 */ /* 0x000fd80000000800 */
[----:B------:R-:W-:-:S04]  /*6870*/  @!P0 FMUL R6, R6, 16777216 ;  /* 0x4b80000006068820 */ /* 0x000fc80000400000 */
[----:B------:R-:W1:Y:S02]  /*6880*/  MUFU.LG2 R2, R6 ;  /* 0x0000000600027308 */ /* 0x000e640000000c00 */
[----:B-1----:R-:W-:-:S04]  /*6890*/  @!P0 FADD R2, R2, -24 ;  /* 0xc1c0000002028421 */ /* 0x002fc80000000000 */
[----:B------:R-:W-:-:S04]  /*68a0*/  FMUL R11, R2, 0.69314718246459960938 ;  /* 0x3f317218020b7820 */ /* 0x000fc80000400000 */
[----:B------:R-:W-:-:S07]  /*68b0*/  FFMA R11, R4, UR4, R11 ;  /* 0x00000004040b7c23 */ /* 0x000fce000800000b */
.L_x_48:
[----:B-1----:R-:W-:Y:S05]  /*68c0*/  BSYNC B0 ;  /* 0x0000000000007941 */ /* 0x002fea0003800000 */
.L_x_47:
[----:B------:R-:W-:Y:S01]  /*68d0*/  FSETP.NE.AND P0, PT, R16, -R17, PT ;  /* 0x800000111000720b */ /* 0x000fe20003f05000 */
[----:B------:R-:W-:Y:S01]  /*68e0*/  ULDC UR4, c[0x0][0x608] ;  /* 0x0001820000047ab9 */ /* 0x000fe20000000800 */
[----:B------:R-:W-:Y:S01]  /*68f0*/  BSSY B0, `(.L_x_52) ;  /* 0x0000039000007945 */ /* 0x000fe20003800000 */
[----:B------:R-:W-:-:S04]  /*6900*/  FMUL R0, R0, UR4 ;  /* 0x0000000400007c20 */ /* 0x000fc80008400000 */
        /* <DEDUP_REMOVED lines=32> */
[----:B------:R-:W-:Y:S06]  /*6b10*/  @!P0 BRA `(.L_x_53) ;  /* 0x0000000000588947 */ /* 0x000fec0003800000 */
[----:B------:R-:W-:Y:S01]  /*6b20*/  IADD3 R0, R7, 0x1800000, RZ ;  /* 0x0180000007007810 */ /* 0x000fe20007ffe0ff */
[----:B------:R-:W-:Y:S03]  /*6b30*/  BSSY B1, `(.L_x_54) ;  /* 0x000000d000017945 */ /* 0x000fe60003800000 */
[----:B------:R-:W-:-:S04]  /*6b40*/  LOP3.LUT R0, R0, 0x7f800000, RZ, 0xc0, !PT ;  /* 0x7f80000000007812 */ /* 0x000fc800078ec0ff */
[----:B------:R-:W-:-:S13]  /*6b50*/  ISETP.GT.U32.AND P0, PT, R0, 0x1ffffff, PT ;  /* 0x01ffffff0000780c */ /* 0x000fda0003f04070 */
[----:B------:R-:W-:Y:S05]  /*6b60*/  @P0 BRA `(.L_x_55) ;  /* 0x0000000000140947 */ /* 0x000fea0003800000 */
[----:B------:R-:W-:Y:S01]  /*6b70*/  IMAD.MOV.U32 R2, RZ, RZ, R7 ;  /* 0x000000ffff027224 */ /* 0x000fe200078e0007 */
[----:B------:R-:W-:-:S07]  /*6b80*/  MOV R15, 0x6ba0 ;  /* 0x00006ba0000f7802 */ /* 0x000fce0000000f00 */
[----:B------:R-:W-:Y:S05]  /*6b90*/  CALL.REL.NOINC `($__internal_0_$__cuda_sm20_rcp_rn_f32_slowpath) ;  /* 0x0000002c00bc7944 */ /* 0x000fea0003c00000 */
[----:B------:R-:W-:Y:S01]  /*6ba0*/  MOV R8, R0 ;  /* 0x0000000000087202 */ /* 0x000fe20000000f00 */
[----:B------:R-:W-:Y:S06]  /*6bb0*/  BRA `(.L_x_56) ;  /* 0x0000000000107947 */ /* 0x000fec0003800000 */
.L_x_55:
[----:B------:R-:W1:Y:S02]  /*6bc0*/  MUFU.RCP R8, R7 ;  /* 0x0000000700087308 */ /* 0x000e640000001000 */
[----:B-1----:R-:W-:-:S04]  /*6bd0*/  FFMA R0, R7, R8, -1 ;  /* 0xbf80000007007423 */ /* 0x002fc80000000008 */
[----:B------:R-:W-:-:S04]  /*6be0*/  FADD.FTZ R3, -R0, -RZ ;  /* 0x800000ff00037221 */ /* 0x000fc80000010100 */
[----:B------:R-:W-:-:S07]  /*6bf0*/  FFMA R8, R8, R3, R8 ;  /* 0x0000000308087223 */ /* 0x000fce0000000008 */
.L_x_56:
[----:B------:R-:W-:Y:S05]  /*6c00*/  BSYNC B1 ;  /* 0x0000000000017941 */ /* 0x000fea0003800000 */
.L_x_54:
[----:B------:R-:W-:Y:S01]  /*6c10*/  FSETP.GEU.AND P0, PT, |R7|, 1.175494350822287508e-38, PT ;  /* 0x008000000700780b */ /* 0x000fe20003f0e200 */
[----:B------:R-:W-:-:S12]  /*6c20*/  ULDC UR4, c[0x0][0x600] ;  /* 0x0001800000047ab9 */ /* 0x000fd80000000800 */
[----:B------:R-:W-:-:S04]  /*6c30*/  @!P0 FMUL R7, R7, 16777216 ;  /* 0x4b80000007078820 */ /* 0x000fc80000400000 */
[----:B------:R-:W1:Y:S02]  /*6c40*/  MUFU.LG2 R0, R7 ;  /* 0x0000000700007308 */ /* 0x000e640000000c00 */
[----:B-1----:R-:W-:-:S04]  /*6c50*/  @!P0 FADD R0, R0, -24 ;  /* 0xc1c0000000008421 */ /* 0x002fc80000000000 */
[----:B------:R-:W-:-:S04]  /*6c60*/  FMUL R0, R0, 0.69314718246459960938 ;  /* 0x3f31721800007820 */ /* 0x000fc80000400000 */
[----:B------:R-:W-:-:S07]  /*6c70*/  FFMA R9, R5, UR4, R0 ;  /* 0x0000000405097c23 */ /* 0x000fce0008000000 */
.L_x_53:
[----:B------:R-:W-:Y:S05]  /*6c80*/  BSYNC B0 ;  /* 0x0000000000007941 */ /* 0x000fea0003800000 */
.L_x_52:
[----:B------:R-:W-:Y:S01]  /*6c90*/  UISETP.NE.AND UP0, UPT, UR36, 0x1, UPT ;  /* 0x000000012400788c */ /* 0x000fe2000bf05270 */
[----:B------:R-:W1:Y:S01]  /*6ca0*/  S2R R2, SR_TID.X ;  /* 0x0000000000027919 */ /* 0x000e620000002100 */
[----:B------:R-:W-:Y:S02]  /*6cb0*/  ULDC.64 UR8, c[0x0][0x208] ;  /* 0x0000820000087ab9 */ /* 0x000fe40000000a00 */
[----:B------:R-:W-:-:S06]  /*6cc0*/  USEL UR4, URZ, 0x1, UP0 ;  /* 0x000000013f047887 */ /* 0x000fcc0008000000 */
[----:B------:R-:W-:Y:S01]  /*6cd0*/  MOV R0, UR4 ;  /* 0x0000000400007c02 */ /* 0x000fe20008000f00 */
[----:B------:R-:W-:Y:S02]  /*6ce0*/  ULDC UR4, c[0x0][0x608] ;  /* 0x0001820000047ab9 */ /* 0x000fe40000000800 */
[----:B------:R-:W-:Y:S01]  /*6cf0*/  FMUL R8, R8, UR4 ;  /* 0x0000000408087c20 */ /* 0x000fe20008400000 */
[----:B------:R-:W-:-:S04]  /*6d00*/  SHF.L.U32 R0, R0, 0x1f, RZ ;  /* 0x0000001f00007819 */ /* 0x000fc800000006ff */
[----:B------:R-:W2:Y:S01]  /*6d10*/  SYNCS.PHASECHK.TRANS64.TRYWAIT P0, [UR5+0x8], R0 ;  /* 0x00000800ff0075a7 */ /* 0x000ea20008000145 */
[C---:B-1----:R-:W-:Y:S02]  /*6d20*/  LOP3.LUT P1, RZ, R2.reuse, 0x3, RZ, 0xc0, !PT ;  /* 0x0000000302ff7812 */ /* 0x042fe4000782c0ff */
[----:B------:R-:W-:Y:S01]  /*6d30*/  LOP3.LUT R16, R2, 0x7f, RZ, 0xc0, !PT ;  /* 0x0000007f02107812 */ /* 0x000fe200078ec0ff */
[----:B--2---:R-:W-:Y:S10]  /*6d40*/  @!P0 BRA `(.L_x_57) ;  /* 0x0000002800c08947 */ /* 0x004ff40003800000 */
.L_x_111:
[----:B------:R-:W-:Y:S01]  /*6d50*/  USHF.L.U32 UR42, UR42, 0x6, URZ ;  /* 0x000000062a2a7899 */ /* 0x000fe2000800063f */
[----:B------:R-:W-:Y:S01]  /*6d60*/  BSSY B0, `(.L_x_58) ;  /* 0x0000018000007945 */ /* 0x000fe20003800000 */
[----:B------:R-:W-:-:S03]  /*6d70*/  SHF.R.U32.HI R17, RZ, 0x5, R16 ;  /* 0x00000005ff117819 */ /* 0x000fc60000011610 */
[----:B------:R-:W-:Y:S07]  /*6d80*/  @P1 BRA `(.L_x_59) ;  /* 0x0000000000541947 */ /* 0x000fee0003800000 */
[----:B------:R-:W2:Y:S01]  /*6d90*/  S2UR UR4, SR_CTAID.Y ;  /* 0x00000000000479c3 */ /* 0x000ea20000002600 */
[----:B-1----:R-:W-:Y:S01]  /*6da0*/  SHF.R.U32.HI R0, RZ, 0x2, R2 ;  /* 0x00000002ff007819 */ /* 0x002fe20000011602 */
[----:B------:R-:W-:Y:S01]  /*6db0*/  ULDC.64 UR6, c[0x0][0x688] ;  /* 0x0001a20000067ab9 */ /* 0x000fe20000000a00 */
[----:B------:R-:W-:Y:S02]  /*6dc0*/  SHF.L.U32 R3, R17, 0x4, RZ ;  /* 0x0000000411037819 */ /* 0x000fe400000006ff */
[----:B------:R-:W-:-:S03]  /*6dd0*/  LOP3.LUT R0, R0, 0x7, RZ, 0xc0, !PT ;  /* 0x0000000700007812 */ /* 0x000fc600078ec0ff */
[----:B------:R-:W1:Y:S01]  /*6de0*/  S2UR UR5, SR_CTAID.Z ;  /* 0x00000000000579c3 */ /* 0x000e620000002700 */
[----:B------:R-:W-:-:S04]  /*6df0*/  LOP3.LUT R0, R3, 0xfffffff0, R0, 0xe2, !PT ;  /* 0xfffffff003007812 */ /* 0x000fc800078ee200 */
[----:B------:R-:W-:-:S05]  /*6e00*/  IADD3 R3, R0, UR42, RZ ;  /* 0x0000002a00037c10 */ /* 0x000fca000fffe0ff */
[----:B------:R-:W-:Y:S01]  /*6e10*/  VIADD R2, R3, 0x8 ;  /* 0x0000000803027836 */ /* 0x000fe20000000000 */
[----:B--2---:R-:W-:-:S04]  /*6e20*/  UIMAD UR4, UR4, UR6, UR42 ;  /* 0x00000006040472a4 */ /* 0x004fc8000f8e022a */
[----:B-1----:R-:W-:-:S03]  /*6e30*/  UIMAD UR4, UR5, UR7, UR4 ;  /* 0x00000007050472a4 */ /* 0x002fc6000f8e0204 */
[----:B------:R-:W-:Y:S02]  /*6e40*/  ULDC UR5, c[0x0][0x288] ;  /* 0x0000a20000057ab9 */ /* 0x000fe40000000800 */
[----:B------:R-:W-:Y:S02]  /*6e50*/  ISETP.GE.U32.AND P0, PT, R3, UR5, PT ;  /* 0x0000000503007c0c */ /* 0x000fe4000bf06070 */
[----:B------:R-:W-:Y:S02]  /*6e60*/  IADD3 R0, P2, R0, UR4, RZ ;  /* 0x0000000400007c10 */ /* 0x000fe4000ff5e0ff */
[----:B------:R-:W-:Y:S01]  /*6e70*/  ISETP.GE.U32.AND P1, PT, R2, UR5, PT ;  /* 0x0000000502007c0c */ /* 0x000fe2000bf26070 */
[----:B------:R-:W-:Y:S01]  /*6e80*/  ULDC.64 UR4, c[0x0][0x680] ;  /* 0x0001a00000047ab9 */ /* 0x000fe20000000a00 */
[----:B------:R-:W-:Y:S02]  /*6e90*/  IADD3.X R3, RZ, RZ, RZ, P2, !PT ;  /* 0x000000ffff037210 */ /* 0x000fe400017fe4ff */
[----:B------:R-:W-:-:S04]  /*6ea0*/  LEA R2, P2, R0, UR4, 0x2 ;  /* 0x0000000400027c11 */ /* 0x000fc8000f8410ff */
[----:B------:R-:W-:-:S05]  /*6eb0*/  LEA.HI.X R3, R0, UR5, R3, 0x2, P2 ;  /* 0x0000000500037c11 */ /* 0x000fca00090f1403 */
[----:B------:R2:W-:Y:S04]  /*6ec0*/  @!P0 STG.E desc[UR8][R2.64], R11 ;  /* 0x0000000b02008986 */ /* 0x0005e8000c101908 */
[----:B------:R2:W-:Y:S02]  /*6ed0*/  @!P1 STG.E desc[UR8][R2.64+0x20], R9 ;  /* 0x0000200902009986 */ /* 0x0005e4000c101908 */
.L_x_59:
[----:B------:R-:W-:Y:S05]  /*6ee0*/  BSYNC B0 ;  /* 0x0000000000007941 */ /* 0x000fea0003800000 */
.L_x_58:
[----:B------:R-:W-:Y:S01]  /*6ef0*/  ULDC.64 UR4, c[0x0][0x730] ;  /* 0x0001cc0000047ab9 */ /* 0x000fe20000000a00 */
[-C--:B------:R-:W-:Y:S01]  /*6f00*/  FMUL R26, R26, R8.reuse ;  /* 0x000000081a1a7220 */ /* 0x080fe20000400000 */
[----:B------:R-:W-:Y:S01]  /*6f10*/  ISETP.NE.U32.AND P0, PT, RZ, UR4, PT ;  /* 0x00000004ff007c0c */ /* 0x000fe2000bf05070 */
[-C--:B------:R-:W-:Y:S01]  /*6f20*/  FMUL R88, R27, R8.reuse ;  /* 0x000000081b587220 */ /* 0x080fe20000400000 */
[-C--:B------:R-:W-:Y:S01]  /*6f30*/  FMUL R30, R30, R8.reuse ;  /* 0x000000081e1e7220 */ /* 0x080fe20000400000 */
[-C--:B------:R-:W-:Y:S01]  /*6f40*/  FMUL R90, R31, R8.reuse ;  /* 0x000000081f5a7220 */ /* 0x080fe20000400000 */
[----:B------:R-:W-:Y:S01]  /*6f50*/  ISETP.NE.AND.EX P0, PT, RZ, UR5, PT, P0 ;  /* 0x00000005ff007c0c */ /* 0x000fe2000bf05300 */
        /* <DEDUP_REMOVED lines=28> */
[----:B------:R-:W-:Y:S06]  /*7120*/  @P0 BRA `(.L_x_60) ;  /* 0x0000000000200947 */ /* 0x000fec0003800000 */
[----:B------:R-:W-:Y:S02]  /*7130*/  ULDC.64 UR4, c[0x0][0x728] ;  /* 0x0001ca0000047ab9 */ /* 0x000fe40000000a00 */
[----:B------:R-:W-:-:S04]  /*7140*/  ISETP.NE.U32.AND P0, PT, RZ, UR4, PT ;  /* 0x00000004ff007c0c */ /* 0x000fc8000bf05070 */
[----:B------:R-:W-:-:S13]  /*7150*/  ISETP.NE.AND.EX P0, PT, RZ, UR5, PT, P0 ;  /* 0x00000005ff007c0c */ /* 0x000fda000bf05300 */
[----:B------:R-:W-:Y:S05]  /*7160*/  @!P0 BRA `(.L_x_61) ;  /* 0x00000000000c8947 */ /* 0x000fea0003800000 */
[----:B-12---:R-:W1:Y:S02]  /*7170*/  LDC.64 R2, c[0x0][0x728] ;  /* 0x0001ca00ff027b82 */ /* 0x006e640000000a00 */
[----:B-1----:R4:W5:Y:S01]  /*7180*/  LDG.E R2, desc[UR8][R2.64] ;  /* 0x0000000802027981 */ /* 0x002962000c1e1900 */
[----:B------:R-:W-:Y:S05]  /*7190*/  BRA `(.L_x_60) ;  /* 0x0000000000047947 */ /* 0x000fea0003800000 */
.L_x_61:
[----:B--2---:R-:W3:Y:S02]  /*71a0*/  LDC R2, c[0x0][0x720] ;  /* 0x0001c800ff027b82 */ /* 0x004ee40000000800 */
.L_x_60:
[----:B-1----:R-:W-:Y:S02]  /*71b0*/  MOV R0, RZ ;  /* 0x000000ff00007202 */ /* 0x002fe40000000f00 */
[----:B---3-5:R-:W-:Y:S02]  /*71c0*/  MOV R51, R2 ;  /* 0x0000000200337202 */ /* 0x028fe40000000f00 */
[----:B------:R-:W-:-:S13]  /*71d0*/  LOP3.LUT P0, RZ, R0, 0x1bf, RZ, 0xc0, !PT ;  /* 0x000001bf00ff7812 */ /* 0x000fda000780c0ff */
[----:B------:R-:W-:Y:S05]  /*71e0*/  @!P0 BRA `(.L_x_62) ;  /* 0x0000000000408947 */ /* 0x000fea0003800000 */
[----:B------:R-:W-:Y:S01]  /*71f0*/  MOV R0, 0x0 ;  /* 0x0000000000007802 */ /* 0x000fe20000000f00 */
[----:B------:R-:W-:Y:S01]  /*7200*/  ULDC.64 UR4, c[0x4][0x70] ;  /* 0x01001c0000047ab9 */ /* 0x000fe20000000a00 */
[----:B------:R-:W-:Y:S01]  /*7210*/  ULDC.64 UR6, c[0x4][0x8] ;  /* 0x0100020000067ab9 */ /* 0x000fe20000000a00 */
[----:B------:R-:W-:Y:S01]  /*7220*/  MOV R4, UR4 ;  /* 0x0000000400047c02 */ /* 0x000fe20008000f00 */
[----:B--2-4-:R1:W2:Y:S01]  /*7230*/  LDC.64 R2, c[0x4][R0] ;  /* 0x0100000000027b82 */ /* 0x0142a20000000a00 */
[----:B------:R-:W-:Y:S01]  /*7240*/  MOV R5, UR5 ;  /* 0x0000000500057c02 */ /* 0x000fe20008000f00 */
[----:B------:R-:W-:Y:S01]  /*7250*/  ULDC.64 UR4, c[0x4][0x78] ;  /* 0x01001e0000047ab9 */ /* 0x000fe20000000a00 */
[----:B------:R-:W-:Y:S01]  /*7260*/  MOV R10, UR6 ;  /* 0x00000006000a7c02 */ /* 0x000fe20008000f00 */
[----:B------:R-:W-:Y:S01]  /*7270*/  IMAD.U32 R6, RZ, RZ, UR4 ;  /* 0x00000004ff067e24 */ /* 0x000fe2000f8e00ff */
[----:B------:R-:W-:Y:S01]  /*7280*/  MOV R7, UR5 ;  /* 0x0000000500077c02 */ /* 0x000fe20008000f00 */
[----:B------:R-:W-:Y:S01]  /*7290*/  IMAD.MOV.U32 R12, RZ, RZ, 0x1 ;  /* 0x00000001ff0c7424 */ /* 0x000fe200078e00ff */
[----:B------:R-:W-:-:S02]  /*72a0*/  MOV R11, UR7 ;  /* 0x00000007000b7c02 */ /* 0x000fc40008000f00 */
[----:B------:R-:W-:Y:S02]  /*72b0*/  MOV R8, 0x70 ;  /* 0x0000007000087802 */ /* 0x000fe40000000f00 */
[----:B-1----:R-:W-:-:S07]  /*72c0*/  MOV R13, RZ ;  /* 0x000000ff000d7202 */ /* 0x002fce0000000f00 */
[----:B------:R-:W-:-:S07]  /*72d0*/  LEPC R20, `(.L_x_62) ;  /* 0x000000001014794e */ /* 0x000fce0000000000 */
[----:B--2---:R-:W-:Y:S05]  /*72e0*/  CALL.ABS.NOINC R2 ;  /* 0x0000000002007343 */ /* 0x004fea0003c00000 */
.L_x_62:
[----:B------:R-:W-:Y:S02]  /*72f0*/  MOV R18, UR37 ;  /* 0x0000002500127c02 */ /* 0x000fe40008000f00 */
[----:B--2-4-:R-:W-:-:S05]  /*7300*/  MOV R3, UR36 ;  /* 0x0000002400037c02 */ /* 0x014fca0008000f00 */
[----:B------:R-:W-:-:S05]  /*7310*/  IMAD R18, R3, 0x2200, R18 ;  /* 0x0000220003127824 */ /* 0x000fca00078e0212 */
[----:B------:R-:W-:-:S04]  /*7320*/  IADD3 R19, R18, -0x2200, RZ ;  /* 0xffffde0012137810 */ /* 0x000fc80007ffe0ff */
[----:B------:R-:W-:-:S13]  /*7330*/  LOP3.LUT P0, RZ, R19, 0x1b0, RZ, 0xc0, !PT ;  /* 0x000001b013ff7812 */ /* 0x000fda000780c0ff */
[----:B------:R-:W-:Y:S05]  /*7340*/  @!P0 BRA `(.L_x_63) ;  /* 0x0000000000408947 */ /* 0x000fea0003800000 */
[----:B------:R-:W-:Y:S01]  /*7350*/  MOV R0, 0x0 ;  /* 0x0000000000007802 */ /* 0x000fe20000000f00 */
[----:B------:R-:W-:Y:S01]  /*7360*/  ULDC.64 UR4, c[0x4][0x70] ;  /* 0x01001c0000047ab9 */ /* 0x000fe20000000a00 */
[----:B------:R-:W-:Y:S01]  /*7370*/  ULDC.64 UR6, c[0x4][0x78] ;  /* 0x01001e0000067ab9 */ /* 0x000fe20000000a00 */
[----:B------:R-:W-:Y:S01]  /*7380*/  IMAD.U32 R4, RZ, RZ, UR4 ;  /* 0x00000004ff047e24 */ /* 0x000fe2000f8e00ff */
[----:B------:R1:W2:Y:S01]  /*7390*/  LDC.64 R2, c[0x4][R0] ;  /* 0x0100000000027b82 */ /* 0x0002a20000000a00 */
[----:B------:R-:W-:Y:S01]  /*73a0*/  MOV R5, UR5 ;  /* 0x0000000500057c02 */ /* 0x000fe20008000f00 */
[----:B------:R-:W-:Y:S01]  /*73b0*/  ULDC.64 UR4, c[0x4][0x10] ;  /* 0x0100040000047ab9 */ /* 0x000fe20000000a00 */
[----:B------:R-:W-:Y:S01]  /*73c0*/  MOV R6, UR6 ;  /* 0x0000000600067c02 */ /* 0x000fe20008000f00 */
[----:B------:R-:W-:Y:S01]  /*73d0*/  IMAD.U32 R11, RZ, RZ, UR5 ;  /* 0x00000005ff0b7e24 */ /* 0x000fe2000f8e00ff */
[----:B------:R-:W-:Y:S02]  /*73e0*/  MOV R7, UR7 ;  /* 0x0000000700077c02 */ /* 0x000fe40008000f00 */
[----:B------:R-:W-:-:S02]  /*73f0*/  MOV R10, UR4 ;  /* 0x00000004000a7c02 */ /* 0x000fc40008000f00 */
[----:B------:R-:W-:Y:S02]  /*7400*/  MOV R8, 0x70 ;  /* 0x0000007000087802 */ /* 0x000fe40000000f00 */
[----:B------:R-:W-:Y:S02]  /*7410*/  MOV R12, 0x1 ;  /* 0x00000001000c7802 */ /* 0x000fe40000000f00 */
[----:B-1----:R-:W-:-:S07]  /*7420*/  MOV R13, RZ ;  /* 0x000000ff000d7202 */ /* 0x002fce0000000f00 */
[----:B------:R-:W-:-:S07]  /*7430*/  LEPC R20, `(.L_x_63) ;  /* 0x000000001014794e */ /* 0x000fce0000000000 */
[----:B--2---:R-:W-:Y:S05]  /*7440*/  CALL.ABS.NOINC R2 ;  /* 0x0000000002007343 */ /* 0x004fea0003c00000 */
.L_x_63:
[----:B------:R-:W1:Y:S01]  /*7450*/  S2R R5, SR_TID.X ;  /* 0x0000000000057919 */ /* 0x000e620000002100 */
[----:B------:R-:W-:Y:S01]  /*7460*/  ULDC.64 UR4, c[0x0][0x730] ;  /* 0x0001cc0000047ab9 */ /* 0x000fe20000000a00 */
[----:B------:R-:W-:Y:S02]  /*7470*/  IADD3 R16, R16, 0x1f, RZ ;  /* 0x0000001f10107810 */ /* 0x000fe40007ffe0ff */
[----:B------:R-:W-:Y:S02]  /*7480*/  ISETP.NE.U32.AND P0, PT, RZ, UR4, PT ;  /* 0x00000004ff007c0c */ /* 0x000fe4000bf05070 */
[----:B------:R-:W-:Y:S02]  /*7490*/  ISETP.GT.U32.AND P1, PT, R16, 0x3e, PT ;  /* 0x0000003e1000780c */ /* 0x000fe40003f24070 */
[----:B------:R-:W-:-:S13]  /*74a0*/  ISETP.NE.AND.EX P0, PT, RZ, UR5, PT, P0 ;  /* 0x00000005ff007c0c */ /* 0x000fda000bf05300 */
[----:B------:R-:W2:Y:S01]  /*74b0*/  @P0 LDC R51, c[0x0][0x720] ;  /* 0x0001c800ff330b82 */ /* 0x000ea20000000800 */
[C---:B-1----:R-:W-:Y:S02]  /*74c0*/  SHF.L.U32 R0, R5.reuse, 0x5, RZ ;  /* 0x0000000505007819 */ /* 0x042fe400000006ff */
[----:B------:R-:W-:Y:S02]  /*74d0*/  SHF.R.U32.HI R3, RZ, 0x1, R5 ;  /* 0x00000001ff037819 */ /* 0x000fe40000011605 */
[C---:B------:R-:W-:Y:S02]  /*74e0*/  LOP3.LUT R2, R0.reuse, 0xc0, RZ, 0xc0, !PT ;  /* 0x000000c000027812 */ /* 0x040fe400078ec0ff */
[----:B------:R-:W-:Y:S02]  /*74f0*/  LOP3.LUT R4, R0, 0x20, RZ, 0xc0, !PT ;  /* 0x0000002000047812 */ /* 0x000fe400078ec0ff */
[----:B------:R-:W-:Y:S01]  /*7500*/  LOP3.LUT R2, R2, 0x8, R3, 0xf8, !PT ;  /* 0x0000000802027812 */ /* 0x000fe200078ef803 */
[----:B------:R-:W-:Y:S01]  /*7510*/  IMAD.SHL.U32 R3, R5, 0x4, RZ ;  /* 0x0000000405037824 */ /* 0x000fe200078e00ff */
[----:B------:R-:W-:-:S02]  /*7520*/  LEA R4, R17, R4, 0x9 ;  /* 0x0000000411047211 */ /* 0x000fc400078e48ff */
[----:B------:R-:W-:Y:S01]  /*7530*/  LOP3.LUT R0, R0, 0x100, RZ, 0xc0, !PT ;  /* 0x0000010000007812 */ /* 0x000fe200078ec0ff */
[-C--:B--2---:R-:W-:Y:S01]  /*7540*/  FMUL R7, R88, R51.reuse ;  /* 0x0000003358077220 */ /* 0x084fe20000400000 */
[----:B------:R-:W-:Y:S01]  /*7550*/  LOP3.LUT R3, R2, 0x18, R3, 0x78, !PT ;  /* 0x0000001802037812 */ /* 0x000fe200078e7803 */
[-C--:B------:R-:W-:Y:S01]  /*7560*/  FMUL R2, R30, R51.reuse ;  /* 0x000000331e027220 */ /* 0x080fe20000400000 */
[----:B------:R-:W-:Y:S01]  /*7570*/  LOP3.LUT P0, RZ, R5, 0x4, RZ, 0xc0, !PT ;  /* 0x0000000405ff7812 */ /* 0x000fe2000780c0ff */
[-C--:B------:R-:W-:Y:S01]  /*7580*/  FMUL R5, R22, R51.reuse ;  /* 0x0000003316057220 */ /* 0x080fe20000400000 */
[----:B------:R-:W-:Y:S01]  /*7590*/  IADD3 R3, R3, R4, R0 ;  /* 0x0000000403037210 */ /* 0x000fe20007ffe000 */
[-C--:B------:R-:W-:Y:S01]  /*75a0*/  FMUL R4, R24, R51.reuse ;  /* 0x0000003318047220 */ /* 0x080fe20000400000 */
[-C--:B------:R-:W-:Y:S01]  /*75b0*/  FMUL R0, R26, R51.reuse ;  /* 0x000000331a007220 */ /* 0x080fe20000400000 */
[-C--:B------:R-:W-:Y:S01]  /*75c0*/  FMUL R9, R90, R51.reuse ;  /* 0x000000335a097220 */ /* 0x080fe20000400000 */
[-C--:B------:R-:W-:Y:S01]  /*75d0*/  FMUL R10, R34, R51.reuse ;  /* 0x00000033220a7220 */ /* 0x080fe20000400000 */
[-C--:B------:R-:W-:Y:S01]  /*75e0*/  FMUL R11, R92, R51.reuse ;  /* 0x000000335c0b7220 */ /* 0x080fe20000400000 */
[-C--:B------:R-:W-:Y:S01]  /*75f0*/  FMUL R12, R38, R51.reuse ;  /* 0x00000033260c7220 */ /* 0x080fe20000400000 */
[-C--:B------:R-:W-:Y:S01]  /*7600*/  FMUL R13, R94, R51.reuse ;  /* 0x000000335e0d7220 */ /* 0x080fe20000400000 */
[----:B------:R-:W-:Y:S01]  /*7610*/  F2FP.F16.F32.PACK_AB R4, R5, R4 ;  /* 0x000000040504723e */ /* 0x000fe200000000ff */
[-C--:B------:R-:W-:Y:S01]  /*7620*/  FMUL R6, R28, R51.reuse ;  /* 0x000000331c067220 */ /* 0x080fe20000400000 */
[-C--:B------:R-:W-:Y:S01]  /*7630*/  FMUL R29, R29, R51.reuse ;  /* 0x000000331d1d7220 */ /* 0x080fe20000400000 */
[-C--:B------:R-:W-:Y:S01]  /*7640*/  FMUL R8, R32, R51.reuse ;  /* 0x0000003320087220 */ /* 0x080fe20000400000 */
[-C--:B------:R-:W-:Y:S01]  /*7650*/  FMUL R33, R33, R51.reuse ;  /* 0x0000003321217220 */ /* 0x080fe20000400000 */
[-C--:B------:R-:W-:Y:S01]  /*7660*/  FMUL R36, R36, R51.reuse ;  /* 0x0000003324247220 */ /* 0x080fe20000400000 */
[-C--:B------:R-:W-:Y:S01]  /*7670*/  FMUL R37, R37, R51.reuse ;  /* 0x0000003325257220 */ /* 0x080fe20000400000 */
[----:B------:R-:W-:Y:S01]  /*7680*/  F2FP.F16.F32.PACK_AB R5, R7, R0 ;  /* 0x000000000705723e */ /* 0x000fe200000000ff */
[----:B------:R-:W-:Y:S01]  /*7690*/  FMUL R15, R42, R51 ;  /* 0x000000332a0f7220 */ /* 0x000fe20000400000 */
[----:B------:R-:W-:Y:S01]  /*76a0*/  LEA R19, R3, R19, 0x1 ;  /* 0x0000001303137211 */ /* 0x000fe200078e08ff */
[-C--:B------:R-:W-:Y:S01]  /*76b0*/  FMUL R41, R41, R51.reuse ;  /* 0x0000003329297220 */ /* 0x080fe20000400000 */
[----:B------:R-:W-:Y:S01]  /*76c0*/  MOV R0, 0x10 ;  /* 0x0000001000007802 */ /* 0x000fe20000000f00 */
[-C--:B------:R-:W-:Y:S01]  /*76d0*/  FMUL R40, R40, R51.reuse ;  /* 0x0000003328287220 */ /* 0x080fe20000400000 */
[----:B------:R-:W-:Y:S01]  /*76e0*/  F2FP.F16.F32.PACK_AB R7, R9, R2 ;  /* 0x000000020907723e */ /* 0x000fe200000000ff */
        /* <DEDUP_REMOVED lines=47> */
[----:B------:R-:W-:Y:S01]  /*79e0*/  F2FP.F16.F32.PACK_AB R6, R29, R6 ;  /* 0x000000061d06723e */ /* 0x000fe200000000ff */
[----:B------:R-:W-:Y:S01]  /*79f0*/  VIADD R13, R19, 0x1000 ;  /* 0x00001000130d7836 */ /* 0x000fe20000000000 */
[----:B------:R-:W-:-:S02]  /*7a00*/  F2FP.F16.F32.PACK_AB R8, R33, R8 ;  /* 0x000000082108723e */ /* 0x000fc400000000ff */
[----:B------:R-:W-:Y:S02]  /*7a10*/  F2FP.F16.F32.PACK_AB R10, R37, R36 ;  /* 0x00000024250a723e */ /* 0x000fe400000000ff */
[----:B------:R-:W-:Y:S01]  /*7a20*/  SEL R0, R0, 0xfffffff0, !P0 ;  /* 0xfffffff000007807 */ /* 0x000fe20004000000 */
[----:B------:R-:W-:Y:S06]  /*7a30*/  @P1 BRA `(.L_x_64) ;  /* 0x0000000000041947 */ /* 0x000fec0003800000 */
[----:B------:R-:W-:-:S04]  /*7a40*/  DEPBAR.LE SB0, 0x1 ;  /* 0x000080400000791a */ /* 0x000fc80000000000 */
.L_x_64:
[----:B------:R-:W-:Y:S05]  /*7a50*/  WARPSYNC.ALL ;  /* 0x0000000000007948 */ /* 0x000fea0003800000 */
[----:B------:R-:W-:Y:S01]  /*7a60*/  BAR.SYNC.DEFER_BLOCKING 0x1, 0x80 ;  /* 0x0042000000007b1d */ /* 0x000fe20000010000 */
[----:B------:R-:W-:Y:S02]  /*7a70*/  LEA R3, R3, R18, 0x1 ;  /* 0x0000001203037211 */ /* 0x000fe400078e08ff */
[C---:B------:R-:W-:Y:S02]  /*7a80*/  LEA R13, R0.reuse, R13, 0x1 ;  /* 0x0000000d000d7211 */ /* 0x040fe400078e08ff */
[----:B------:R-:W-:Y:S01]  /*7a90*/  LEA R0, R0, R19, 0x1 ;  /* 0x0000001300007211 */ /* 0x000fe200078e08ff */
[----:B------:R-:W-:Y:S01]  /*7aa0*/  BSSY B0, `(.L_x_65) ;  /* 0x000001e000007945 */ /* 0x000fe20003800000 */
[----:B------:R-:W-:-:S02]  /*7ab0*/  F2FP.F16.F32.PACK_AB R88, R41, R40 ;  /* 0x000000282958723e */ /* 0x000fc400000000ff */
[----:B------:R-:W-:Y:S02]  /*7ac0*/  F2FP.F16.F32.PACK_AB R89, R14, R15 ;  /* 0x0000000f0e59723e */ /* 0x000fe400000000ff */
[----:B------:R-:W-:Y:S02]  /*7ad0*/  F2FP.F16.F32.PACK_AB R90, R45, R44 ;  /* 0x0000002c2d5a723e */ /* 0x000fe400000000ff */
[----:B------:R-:W-:Y:S02]  /*7ae0*/  F2FP.F16.F32.PACK_AB R91, R16, R17 ;  /* 0x00000011105b723e */ /* 0x000fe400000000ff */
[----:B------:R-:W-:Y:S02]  /*7af0*/  F2FP.F16.F32.PACK_AB R92, R49, R48 ;  /* 0x00000030315c723e */ /* 0x000fe400000000ff */
[----:B------:R-:W-:Y:S02]  /*7b00*/  F2FP.F16.F32.PACK_AB R93, R20, R21 ;  /* 0x00000015145d723e */ /* 0x000fe400000000ff */
[----:B------:R-:W-:-:S02]  /*7b10*/  F2FP.F16.F32.PACK_AB R94, R53, R52 ;  /* 0x00000034355e723e */ /* 0x000fc400000000ff */
[----:B------:R-:W-:Y:S01]  /*7b20*/  F2FP.F16.F32.PACK_AB R95, R22, R23 ;  /* 0x00000017165f723e */ /* 0x000fe200000000ff */
[----:B------:R1:W-:Y:S04]  /*7b30*/  STSM.16.M88.4 [R3+-0x2200], R4 ;  /* 0xffde000403007844 */ /* 0x0003e80000000200 */
[----:B------:R1:W-:Y:S01]  /*7b40*/  STSM.16.M88.4 [R0], R8 ;  /* 0x0000000800007844 */ /* 0x0003e20000000200 */
[----:B------:R-:W-:Y:S01]  /*7b50*/  @!PT LDS RZ, [RZ] ;  /* 0x00000000fffff984 */ /* 0x000fe20000000800 */
[----:B------:R-:W-:Y:S01]  /*7b60*/  @!PT LDS RZ, [RZ] ;  /* 0x00000000fffff984 */ /* 0x000fe20000000800 */
[----:B------:R-:W-:Y:S01]  /*7b70*/  @!PT LDS RZ, [RZ] ;  /* 0x00000000fffff984 */ /* 0x000fe20000000800 */
[----:B------:R-:W-:Y:S01]  /*7b80*/  @!PT LDS RZ, [RZ] ;  /* 0x00000000fffff984 */ /* 0x000fe20000000800 */
[----:B------:R2:W-:Y:S06]  /*7b90*/  MEMBAR.ALL.CTA ;  /* 0x0000000000007992 */ /* 0x0005ec0000008000 */
[----:B--2---:R-:W2:Y:S02]  /*7ba0*/  FENCE.VIEW.ASYNC.S ;  /* 0x00000000000073c6 */ /* 0x004ea40000000000 */
[----:B--2---:R-:W-:Y:S06]  /*7bb0*/  BAR.SYNC.DEFER_BLOCKING 0x1, 0x80 ;  /* 0x0042000000007b1d */ /* 0x004fec0000010000 */
[----:B------:R-:W-:Y:S05]  /*7bc0*/  @P1 BRA `(.L_x_66) ;  /* 0x00000000002c1947 */ /* 0x000fea0003800000 */
[----:B------:R-:W-:Y:S01]  /*7bd0*/  S2UR UR44, SR_CTAID.Z ;  /* 0x00000000002c79c3 */ /* 0x000fe20000002700 */
[----:B------:R-:W-:Y:S01]  /*7be0*/  R2UR UR40, R18 ;  /* 0x00000000122872ca */ /* 0x000fe200000e0000 */
[----:B------:R-:W-:Y:S01]  /*7bf0*/  ULDC.64 UR4, c[0x0][0x198] ;  /* 0x0000660000047ab9 */ /* 0x000fe20000000a00 */
[----:B------:R-:W-:Y:S01]  /*7c00*/  UMOV UR41, URZ ;  /* 0x0000003f00297c82 */ /* 0x000fe20008000000 */
[----:B------:R-:W-:-:S04]  /*7c10*/  UIADD3 UR4, UP0, UR4, 0x670, URZ ;  /* 0x0000067004047890 */ /* 0x000fc8000ff1e03f */
[----:B------:R-:W2:Y:S01]  /*7c20*/  S2UR UR43, SR_CTAID.Y ;  /* 0x00000000002b79c3 */ /* 0x000ea20000002600 */
[----:B------:R-:W-:-:S05]  /*7c30*/  UIADD3.X UR5, URZ, UR5, URZ, UP0, !UPT ;  /* 0x000000053f057290 */ /* 0x000fca00087fe43f */
[----:B------:R-:W-:-:S09]  /*7c40*/  UIADD3 UR40, UR40, -0x2200, URZ ;  /* 0xffffde0028287890 */ /* 0x000fd2000fffe03f */
[----:B--2---:R2:W-:Y:S01]  /*7c50*/  UTMASTG.4D [UR40], [UR4] ;  /* 0x00000028040073b5 */ /* 0x0045e20008018000 */
[----:B------:R0:W-:Y:S01]  /*7c60*/  UTMACMDFLUSH ;  /* 0x00000000000079b7 */ /* 0x0001e20000000000 */
[----:B--2---:R-:W-:-:S04]  /*7c70*/  DEPBAR.LE SB0, 0x1 ;  /* 0x000080400000791a */ /* 0x004fc80000000000 */
.L_x_66:
[----:B------:R-:W-:Y:S05]  /*7c80*/  BSYNC B0 ;  /* 0x0000000000007941 */ /* 0x000fea0003800000 */
.L_x_65:
[----:B------:R-:W-:Y:S01]  /*7c90*/  BAR.SYNC.DEFER_BLOCKING 0x1, 0x80 ;  /* 0x0042000000007b1d */ /* 0x000fe20000010000 */
[----:B------:R-:W-:Y:S02]  /*7ca0*/  F2FP.F16.F32.PACK_AB R56, R57, R56 ;  /* 0x000000383938723e */ /* 0x000fe400000000ff */
[----:B------:R-:W-:Y:S02]  /*7cb0*/  F2FP.F16.F32.PACK_AB R64, R65, R64 ;  /* 0x000000404140723e */ /* 0x000fe400000000ff */
[----:B------:R-:W-:Y:S01]  /*7cc0*/  F2FP.F16.F32.PACK_AB R57, R24, R25 ;  /* 0x000000191839723e */ /* 0x000fe200000000ff */
[----:B------:R-:W-:Y:S01]  /*7cd0*/  BSSY B0, `(.L_x_67) ;  /* 0x000001b000007945 */ /* 0x000fe20003800000 */
[----:B------:R-:W-:Y:S02]  /*7ce0*/  F2FP.F16.F32.PACK_AB R58, R61, R60 ;  /* 0x0000003c3d3a723e */ /* 0x000fe400000000ff */
[----:B------:R-:W-:Y:S02]  /*7cf0*/  F2FP.F16.F32.PACK_AB R59, R26, R27 ;  /* 0x0000001b1a3b723e */ /* 0x000fe400000000ff */
[----:B------:R-:W-:-:S02]  /*7d00*/  F2FP.F16.F32.PACK_AB R65, R28, R31 ;  /* 0x0000001f1c41723e */ /* 0x000fc400000000ff */
[----:B------:R-:W-:Y:S02]  /*7d10*/  F2FP.F16.F32.PACK_AB R66, R69, R68 ;  /* 0x000000444542723e */ /* 0x000fe400000000ff */
[----:B------:R-:W-:Y:S01]  /*7d20*/  F2FP.F16.F32.PACK_AB R67, R30, R35 ;  /* 0x000000231e43723e */ /* 0x000fe200000000ff */
[----:B------:R2:W-:Y:S04]  /*7d30*/  STSM.16.M88.4 [R19+0x1000], R88 ;  /* 0x0010005813007844 */ /* 0x0005e80000000200 */
[----:B------:R2:W-:Y:S01]  /*7d40*/  STSM.16.M88.4 [R0+0x1000], R92 ;  /* 0x0010005c00007844 */ /* 0x0005e20000000200 */
[----:B------:R-:W-:Y:S01]  /*7d50*/  @!PT LDS RZ, [RZ] ;  /* 0x00000000fffff984 */ /* 0x000fe20000000800 */
[----:B------:R-:W-:Y:S01]  /*7d60*/  @!PT LDS RZ, [RZ] ;  /* 0x00000000fffff984 */ /* 0x000fe20000000800 */
[----:B------:R-:W-:Y:S01]  /*7d70*/  @!PT LDS RZ, [RZ] ;  /* 0x00000000fffff984 */ /* 0x000fe20000000800 */
[----:B------:R-:W-:Y:S01]  /*7d80*/  @!PT LDS RZ, [RZ] ;  /* 0x00000000fffff984 */ /* 0x000fe20000000800 */
[----:B------:R3:W-:Y:S06]  /*7d90*/  MEMBAR.ALL.CTA ;  /* 0x0000000000007992 */ /* 0x0007ec0000008000 */
[----:B---3--:R-:W3:Y:S02]  /*7da0*/  FENCE.VIEW.ASYNC.S ;  /* 0x00000000000073c6 */ /* 0x008ee40000000000 */
[----:B---3--:R-:W-:Y:S06]  /*7db0*/  BAR.SYNC.DEFER_BLOCKING 0x1, 0x80 ;  /* 0x0042000000007b1d */ /* 0x008fec0000010000 */
[----:B------:R-:W-:Y:S05]  /*7dc0*/  @P1 BRA `(.L_x_68) ;  /* 0x00000000002c1947 */ /* 0x000fea0003800000 */
[----:B------:R-:W-:Y:S01]  /*7dd0*/  S2UR UR44, SR_CTAID.Z ;  /* 0x00000000002c79c3 */ /* 0x000fe20000002700 */
[----:B------:R-:W-:Y:S01]  /*7de0*/  R2UR UR40, R18 ;  /* 0x00000000122872ca */ /* 0x000fe200000e0000 */
[----:B------:R-:W-:Y:S01]  /*7df0*/  ULDC.64 UR4, c[0x0][0x198] ;  /* 0x0000660000047ab9 */ /* 0x000fe20000000a00 */
[----:B------:R-:W-:Y:S01]  /*7e00*/  UMOV UR41, 0x20 ;  /* 0x0000002000297882 */ /* 0x000fe20000000000 */
[----:B------:R-:W-:-:S04]  /*7e10*/  UIADD3 UR4, UP0, UR4, 0x670, URZ ;  /* 0x0000067004047890 */ /* 0x000fc8000ff1e03f */
[----:B------:R-:W3:Y:S01]  /*7e20*/  S2UR UR43, SR_CTAID.Y ;  /* 0x00000000002b79c3 */ /* 0x000ee20000002600 */
[----:B------:R-:W-:-:S05]  /*7e30*/  UIADD3.X UR5, URZ, UR5, URZ, UP0, !UPT ;  /* 0x000000053f057290 */ /* 0x000fca00087fe43f */
[----:B------:R-:W-:-:S09]  /*7e40*/  UIADD3 UR40, UR40, -0x1200, URZ ;  /* 0xffffee0028287890 */ /* 0x000fd2000fffe03f */
[----:B---3--:R3:W-:Y:S01]  /*7e50*/  UTMASTG.4D [UR40], [UR4] ;  /* 0x00000028040073b5 */ /* 0x0087e20008018000 */
[----:B------:R0:W-:Y:S01]  /*7e60*/  UTMACMDFLUSH ;  /* 0x00000000000079b7 */ /* 0x0001e20000000000 */
[----:B---3--:R-:W-:-:S04]  /*7e70*/  DEPBAR.LE SB0, 0x1 ;  /* 0x000080400000791a */ /* 0x008fc80000000000 */
.L_x_68:
[----:B------:R-:W-:Y:S05]  /*7e80*/  BSYNC B0 ;  /* 0x0000000000007941 */ /* 0x000fea0003800000 */
.L_x_67:
        /* <DEDUP_REMOVED lines=10> */
[----:B------:R3:W-:Y:S04]  /*7f30*/  STSM.16.M88.4 [R19], R56 ;  /* 0x0000003813007844 */ /* 0x0007e80000000200 */
[----:B------:R3:W-:Y:S01]  /*7f40*/  STSM.16.M88.4 [R0], R64 ;  /* 0x0000004000007844 */ /* 0x0007e20000000200 */
[----:B------:R-:W-:Y:S01]  /*7f50*/  @!PT LDS RZ, [RZ] ;  /* 0x00000000fffff984 */ /* 0x000fe20000000800 */
[----:B------:R-:W-:Y:S01]  /*7f60*/  @!PT LDS RZ, [RZ] ;  /* 0x00000000fffff984 */ /* 0x000fe20000000800 */
[----:B------:R-:W-:Y:S01]  /*7f70*/  @!PT LDS RZ, [RZ] ;  /* 0x00000000fffff984 */ /* 0x000fe20000000800 */
[----:B------:R-:W-:Y:S01]  /*7f80*/  @!PT LDS RZ, [RZ] ;  /* 0x00000000fffff984 */ /* 0x000fe20000000800 */
[----:B------:R4:W-:Y:S06]  /*7f90*/  MEMBAR.ALL.CTA ;  /* 0x0000000000007992 */ /* 0x0009ec0000008000 */
[----:B----4-:R-:W4:Y:S02]  /*7fa0*/  FENCE.VIEW.ASYNC.S ;  /* 0x00000000000073c6 */ /* 0x010f240000000000 */
[----:B----4-:R-:W-:Y:S06]  /*7fb0*/  BAR.SYNC.DEFER_BLOCKING 0x1, 0x80 ;  /* 0x0042000000007b1d */ /* 0x010fec0000010000 */
[----:B------:R-:W-:Y:S05]  /*7fc0*/  @P1 BRA `(.L_x_70) ;  /* 0x0000000000301947 */ /* 0x000fea0003800000 */
[----:B------:R-:W-:Y:S01]  /*7fd0*/  S2UR UR12, SR_CTAID.Z ;  /* 0x00000000000c79c3 */ /* 0x000fe20000002700 */
[----:B------:R-:W-:Y:S01]  /*7fe0*/  R2UR UR8, R18 ;  /* 0x00000000120872ca */ /* 0x000fe200000e0000 */
[----:B------:R-:W-:Y:S01]  /*7ff0*/  ULDC.64 UR4, c[0x0][0x198] ;  /* 0x0000660000047ab9 */ /* 0x000fe20000000a00 */
[----:B------:R-:W-:Y:S01]  /*8000*/  UMOV UR9, 0x40 ;  /* 0x0000004000097882 */ /* 0x000fe20000000000 */
[----:B------:R-:W-:Y:S01]  /*8010*/  UIADD3 UR4, UP0, UR4, 0x670, URZ ;  /* 0x0000067004047890 */ /* 0x000fe2000ff1e03f */
[----:B------:R-:W-:-:S03]  /*8020*/  UMOV UR10, UR42 ;  /* 0x0000002a000a7c82 */ /* 0x000fc60008000000 */
[----:B------:R-:W4:Y:S01]  /*8030*/  S2UR UR11, SR_CTAID.Y ;  /* 0x00000000000b79c3 */ /* 0x000f220000002600 */
[----:B------:R-:W-:-:S05]  /*8040*/  UIADD3.X UR5, URZ, UR5, URZ, UP0, !UPT ;  /* 0x000000053f057290 */ /* 0x000fca00087fe43f */
[----:B------:R-:W-:-:S09]  /*8050*/  UIADD3 UR8, UR8, -0x2200, URZ ;  /* 0xffffde0008087890 */ /* 0x000fd2000fffe03f */
[----:B----4-:R4:W-:Y:S01]  /*8060*/  UTMASTG.4D [UR8], [UR4] ;  /* 0x00000008040073b5 */ /* 0x0109e20008018000 */
[----:B------:R0:W-:Y:S01]  /*8070*/  UTMACMDFLUSH ;  /* 0x00000000000079b7 */ /* 0x0001e20000000000 */
[----:B----4-:R-:W-:-:S04]  /*8080*/  DEPBAR.LE SB0, 0x1 ;  /* 0x000080400000791a */ /* 0x010fc80000000000 */
.L_x_70:
[----:B------:R-:W-:Y:S05]  /*8090*/  BSYNC B0 ;  /* 0x0000000000007941 */ /* 0x000fea0003800000 */
.L_x_69:
[----:B------:R-:W-:Y:S06]  /*80a0*/  BAR.SYNC.DEFER_BLOCKING 0x1, 0x80 ;  /* 0x0042000000007b1d */ /* 0x000fec0000010000 */
[----:B------:R-:W-:Y:S01]  /*80b0*/  BSSY B0, `(.L_x_71) ;  /* 0x0000016000007945 */ /* 0x000fe20003800000 */
[----:B------:R4:W-:Y:S04]  /*80c0*/  STSM.16.M88.4 [R19+0x1000], R72 ;  /* 0x0010004813007844 */ /* 0x0009e80000000200 */
[----:B------:R4:W-:Y:S01]  /*80d0*/  STSM.16.M88.4 [R13], R48 ;  /* 0x000000300d007844 */ /* 0x0009e20000000200 */
[----:B------:R-:W-:Y:S01]  /*80e0*/  @!PT LDS RZ, [RZ] ;  /* 0x00000000fffff984 */ /* 0x000fe20000000800 */
[----:B------:R-:W-:Y:S01]  /*80f0*/  @!PT LDS RZ, [RZ] ;  /* 0x00000000fffff984 */ /* 0x000fe20000000800 */
[----:B------:R-:W-:Y:S01]  /*8100*/  @!PT LDS RZ, [RZ] ;  /* 0x00000000fffff984 */ /* 0x000fe20000000800 */
[----:B------:R-:W-:Y:S01]  /*8110*/  @!PT LDS RZ, [RZ] ;  /* 0x00000000fffff984 */ /* 0x000fe20000000800 */
[----:B------:R5:W-:Y:S06]  /*8120*/  MEMBAR.ALL.CTA ;  /* 0x0000000000007992 */ /* 0x000bec0000008000 */
[----:B-----5:R-:W5:Y:S02]  /*8130*/  FENCE.VIEW.ASYNC.S ;  /* 0x00000000000073c6 */ /* 0x020f640000000000 */
[----:B-----5:R-:W-:Y:S06]  /*8140*/  BAR.SYNC.DEFER_BLOCKING 0x1, 0x80 ;  /* 0x0042000000007b1d */ /* 0x020fec0000010000 */
[----:B------:R-:W-:Y:S05]  /*8150*/  @P1 BRA `(.L_x_72) ;  /* 0x00000000002c1947 */ /* 0x000fea0003800000 */
[----:B------:R-:W-:Y:S01]  /*8160*/  S2UR UR12, SR_CTAID.Z ;  /* 0x00000000000c79c3 */ /* 0x000fe20000002700 */
[----:B------:R-:W-:Y:S01]  /*8170*/  R2UR UR8, R18 ;  /* 0x00000000120872ca */ /* 0x000fe200000e0000 */
[----:B------:R-:W-:Y:S01]  /*8180*/  ULDC.64 UR4, c[0x0][0x198] ;  /* 0x0000660000047ab9 */ /* 0x000fe20000000a00 */
[----:B------:R-:W-:Y:S01]  /*8190*/  UMOV UR9, 0x60 ;  /* 0x0000006000097882 */ /* 0x000fe20000000000 */
[----:B------:R-:W-:Y:S01]  /*81a0*/  UIADD3 UR4, UP0, UR4, 0x670, URZ ;  /* 0x0000067004047890 */ /* 0x000fe2000ff1e03f */
[----:B------:R-:W-:-:S03]  /*81b0*/  UMOV UR10, UR42 ;  /* 0x0000002a000a7c82 */ /* 0x000fc60008000000 */
[----:B------:R-:W5:Y:S01]  /*81c0*/  S2UR UR11, SR_CTAID.Y ;  /* 0x00000000000b79c3 */ /* 0x000f620000002600 */
[----:B------:R-:W-:-:S05]  /*81d0*/  UIADD3.X UR5, URZ, UR5, URZ, UP0, !UPT ;  /* 0x000000053f057290 */ /* 0x000fca00087fe43f */
[----:B------:R-:W-:-:S09]  /*81e0*/  UIADD3 UR8, UR8, -0x1200, URZ ;  /* 0xffffee0008087890 */ /* 0x000fd2000fffe03f */
[----:B-----5:R1:W-:Y:S02]  /*81f0*/  UTMASTG.4D [UR8], [UR4] ;  /* 0x00000008040073b5 */ /* 0x0203e40008018000 */
[----:B-1----:R0:W-:Y:S02]  /*8200*/  UTMACMDFLUSH ;  /* 0x00000000000079b7 */ /* 0x0021e40000000000 */
.L_x_72:
[----:B------:R-:W-:Y:S05]  /*8210*/  BSYNC B0 ;  /* 0x0000000000007941 */ /* 0x000fea0003800000 */
.L_x_71:
[----:B------:R-:W-:Y:S01]  /*8220*/  UIADD3 UR36, UR36, -0x1, URZ ;  /* 0xffffffff24247890 */ /* 0x000fe2000fffe03f */
[----:B------:R-:W-:-:S04]  /*8230*/  DEPBAR.LE SB0, 0x0 ;  /* 0x000080000000791a */ /* 0x000fc80000000000 */
[----:B------:R-:W-:-:S04]  /*8240*/  USHF.L.U32 UR4, UR36, 0x3, URZ ;  /* 0x0000000324047899 */ /* 0x000fc8000800063f */
[----:B------:R-:W-:-:S04]  /*8250*/  ULOP3.LUT UR4, UR4, 0x8, URZ, 0xe2, !UPT ;  /* 0x0000000804047892 */ /* 0x000fc8000f8ee23f */
[----:B------:R-:W-:-:S06]  /*8260*/  ULOP3.LUT UR4, UR4, 0x18, URZ, 0x3c, !UPT ;  /* 0x0000001804047892 */ /* 0x000fcc000f8e3c3f */
[----:B-123--:R-:W-:-:S04]  /*8270*/  MOV R0, UR4 ;  /* 0x0000000400007c02 */ /* 0x00efc80008000f00 */
[----:B------:R-:W-:Y:S01]  /*8280*/  SYNCS.ARRIVE.TRANS64.A1T0 RZ, [R0+UR37+0x1c090], RZ ;  /* 0x01c090ff00ff79a7 */ /* 0x000fe20008100025 */
[----:B------:R-:W-:Y:S05]  /*8290*/  EXIT ;  /* 0x000000000000794d */ /* 0x000fea0003800000 */
.L_x_6:
[----:B------:R-:W-:-:S08]  /*82a0*/  UISETP.NE.AND UP0, UPT, UR5, 0x1, UPT ;  /* 0x000000010500788c */ /* 0x000fd0000bf05270 */
[----:B------:R-:W1:-:S00]  /*82b0*/  USETMAXREG.DEALLOC.CTAPOOL 0x18 ;  /* 0x00000018000079c8 */ /* 0x000e4000080e0500 */
[----:B------:R-:W-:-:S13]  /*82c0*/  PLOP3.LUT P0, PT, PT, PT, UP0, 0x80, 0x0 ;  /* 0x000000000000781c */ /* 0x000fda0003f0f008 */
[----:B------:R-:W-:Y:S05]  /*82d0*/  @P0 EXIT ;  /* 0x000000000000094d */ /* 0x000fea0003800000 */
[----:B------:R-:W2:Y:S01]  /*82e0*/  S2UR UR11, SR_CTAID.X ;  /* 0x00000000000b79c3 */ /* 0x000ea20000002500 */
[----:B------:R-:W-:Y:S01]  /*82f0*/  ELECT P3, URZ, PT ;  /* 0x00000000003f782f */ /* 0x000fe20003860000 */
[----:B------:R-:W-:Y:S01]  /*8300*/  BSSY B0, `(.L_x_73) ;  /* 0x000002e000007945 */ /* 0x000fe20003800000 */
[----:B-1----:R-:W-:Y:S01]  /*8310*/  MOV R2, RZ ;  /* 0x000000ff00027202 */ /* 0x002fe20000000f00 */
[----:B------:R-:W-:Y:S01]  /*8320*/  IMAD.MOV.U32 R8, RZ, RZ, RZ ;  /* 0x000000ffff087224 */ /* 0x000fe200078e00ff */
[----:B------:R-:W-:-:S03]  /*8330*/  MOV R4, RZ ;  /* 0x000000ff00047202 */ /* 0x000fc60000000f00 */
[----:B------:R-:W1:Y:S08]  /*8340*/  S2UR UR28, SR_CTAID.Y ;  /* 0x00000000001c79c3 */ /* 0x000e700000002600 */
[----:B------:R-:W3:Y:S01]  /*8350*/  S2UR UR29, SR_CTAID.Z ;  /* 0x00000000001d79c3 */ /* 0x000ee20000002700 */
[----:B--2---:R-:W-:Y:S01]  /*8360*/  USHF.L.U32 UR11, UR11, 0x7, URZ ;  /* 0x000000070b0b7899 */ /* 0x004fe2000800063f */
[----:B------:R-:W-:Y:S11]  /*8370*/  @!P3 BRA `(.L_x_74) ;  /* 0x000000000098b947 */ /* 0x000ff60003800000 */
[----:B------:R-:W2:Y:S01]  /*8380*/  S2R R4, SR_CgaCtaId ;  /* 0x0000000000047919 */ /* 0x000ea20000008800 */
[----:B------:R-:W-:Y:S02]  /*8390*/  MOV R3, 0x400 ;  /* 0x0000040000037802 */ /* 0x000fe40000000f00 */
[----:B------:R-:W-:Y:S02]  /*83a0*/  MOV R5, 0x1 ;  /* 0x0000000100057802 */ /* 0x000fe40000000f00 */
[----:B--2---:R-:W-:Y:S02]  /*83b0*/  LEA R4, R4, R3, 0x18 ;  /* 0x0000000304047211 */ /* 0x004fe400078ec0ff */
[----:B------:R-:W-:-:S04]  /*83c0*/  SHF.L.U32 R3, R5, 0x1f, RZ ;  /* 0x0000001f05037819 */ /* 0x000fc800000006ff */
[----:B------:R-:W2:Y:S02]  /*83d0*/  SYNCS.PHASECHK.TRANS64.TRYWAIT P0, [R4+URZ+0x1c060], R3 ;  /* 0x01c06003040075a7 */ /* 0x000ea4000800017f */
[----:B--2---:R-:W-:Y:S05]  /*83e0*/  @!P0 BRA `(.L_x_75) ;  /* 0x0000001400308947 */ /* 0x004fea0003800000 */
.L_x_112:
[----:B------:R-:W-:Y:S01]  /*83f0*/  ULOP3.LUT UR5, UR4, 0x2, URZ, 0xfc, !UPT ;  /* 0x0000000204057892 */ /* 0x000fe2000f8efc3f */
[----:B--2---:R-:W-:-:S03]  /*8400*/  @P2 MOV R3, 0x4000 ;  /* 0x0000400000032802 */ /* 0x004fc60000000f00 */
[----:B------:R-:W-:Y:S01]  /*8410*/  UPRMT UR5, UR5, 0x9910, URZ ;  /* 0x0000991005057896 */ /* 0x000fe2000800003f */
[----:B------:R2:W-:Y:S03]  /*8420*/  @P2 SYNCS.ARRIVE.TRANS64 RZ, [R4+URZ+0x1c050], R3 ;  /* 0x01c0500304ff29a7 */ /* 0x0005e6000800003f */
[----:B------:R-:W-:-:S06]  /*8430*/  UISETP.NE.AND UP0, UPT, UR5, 0x2, UPT ;  /* 0x000000020500788c */ /* 0x000fcc000bf05270 */
[----:B------:R-:W-:-:S13]  /*8440*/  PLOP3.LUT P0, PT, PT, PT, UP0, 0x80, 0x0 ;  /* 0x000000000000781c */ /* 0x000fda0003f0f008 */
[----:B--2---:R-:W-:Y:S05]  /*8450*/  @P0 BRA `(.L_x_76) ;  /* 0x0000000000040947 */ /* 0x004fea0003800000 */
[----:B-1-3--:R-:W-:Y:S01]  /*8460*/  BPT.TRAP 0x1 ;  /* 0x000000040000795c */ /* 0x00afe20000300000 */
.L_x_76:
[----:B------:R-:W-:-:S04]  /*8470*/  LOP3.LUT P0, RZ, R0, 0x1f, RZ, 0xc0, !PT ;  /* 0x0000001f00ff7812 */ /* 0x000fc8000780c0ff */
[----:B------:R-:W-:-:S13]  /*8480*/  PLOP3.LUT P0, PT, P0, P2, PT, 0x2a, 0x0 ;  /* 0x000000000000781c */ /* 0x000fda0000704572 */
[----:B------:R-:W-:Y:S05]  /*8490*/  @P0 BRA `(.L_x_77) ;  /* 0x0000000000040947 */ /* 0x000fea0003800000 */
[----:B-1-3--:R-:W-:Y:S01]  /*84a0*/  BPT.TRAP 0x1 ;  /* 0x000000040000795c */ /* 0x00afe20000300000 */
.L_x_77:
[----:B------:R-:W-:Y:S01]  /*84b0*/  R2UR UR8, R4 ;  /* 0x00000000040872ca */ /* 0x000fe200000e0000 */
[----:B------:R-:W-:Y:S01]  /*84c0*/  ULDC.64 UR6, c[0x0][0x198] ;  /* 0x0000660000067ab9 */ /* 0x000fe20000000a00 */
[----:B------:R-:W-:Y:S01]  /*84d0*/  UMOV UR14, 0x0 ;  /* 0x00000000000e7882 */ /* 0x000fe20000000000 */
[----:B------:R-:W-:Y:S01]  /*84e0*/  UIADD3 UR6, UP0, UR6, 0xf0, URZ ;  /* 0x000000f006067890 */ /* 0x000fe2000ff1e03f */
[----:B------:R-:W-:Y:S01]  /*84f0*/  MOV R8, 0x40 ;  /* 0x0000004000087802 */ /* 0x000fe20000000f00 */
[----:B------:R-:W-:Y:S01]  /*8500*/  UMOV UR15, 0x10000000 ;  /* 0x10000000000f7882 */ /* 0x000fe20000000000 */
[----:B------:R-:W-:Y:S01]  /*8510*/  UMOV UR10, URZ ;  /* 0x0000003f000a7c82 */ /* 0x000fe20008000000 */
[----:B------:R-:W-:Y:S01]  /*8520*/  UIADD3.X UR7, URZ, UR7, URZ, UP0, !UPT ;  /* 0x000000073f077290 */ /* 0x000fe200087fe43f */
[----:B------:R-:W-:Y:S01]  /*8530*/  MOV R4, 0x1 ;  /* 0x0000000100047802 */ /* 0x000fe20000000f00 */
[----:B-1----:R-:W-:Y:S01]  /*8540*/  UMOV UR12, UR28 ;  /* 0x0000001c000c7c82 */ /* 0x002fe20008000000 */
[----:B---3--:R-:W-:Y:S01]  /*8550*/  UMOV UR13, UR29 ;  /* 0x0000001d000d7c82 */ /* 0x008fe20008000000 */
[----:B------:R-:W-:Y:S01]  /*8560*/  UMOV UR26, 0x40 ;  /* 0x00000040001a7882 */ /* 0x000fe20000000000 */
[----:B------:R-:W-:Y:S01]  /*8570*/  UMOV UR27, UR11 ;  /* 0x0000000b001b7c82 */ /* 0x000fe20008000000 */
[----:B------:R-:W-:-:S02]  /*8580*/  UIADD3 UR9, UR8, 0x1c050, URZ ;  /* 0x0001c05008097890 */ /* 0x000fc4000fffe03f */
[----:B------:R-:W-:-:S05]  /*8590*/  UIADD3 UR24, UR8, 0x2000, URZ ;  /* 0x0000200008187890 */ /* 0x000fca000fffe03f */
[----:B------:R-:W-:Y:S02]  /*85a0*/  UMOV UR25, UR9 ;  /* 0x0000000900197c82 */ /* 0x000fe40008000000 */
[----:B------:R2:W-:Y:S02]  /*85b0*/  UTMALDG.4D [UR8], [UR6], desc[UR14] ;  /* 0x00000e08060075b4 */ /* 0x0005e40008019000 */
[----:B------:R2:W-:Y:S02]  /*85c0*/  UTMALDG.4D [UR24], [UR6], desc[UR14] ;  /* 0x00000e18060075b4 */ /* 0x0005e40008019000 */
[----:B--2---:R-:W-:Y:S01]  /*85d0*/  NOP ;  /* 0x0000000000007918 */ /* 0x004fe20000000000 */
.L_x_74:
[----:B-1-3--:R-:W-:Y:S05]  /*85e0*/  BSYNC B0 ;  /* 0x0000000000007941 */ /* 0x00afea0003800000 */
.L_x_73:
[----:B------:R-:W1:Y:S01]  /*85f0*/  LDC R3, c[0x0][0x28c] ;  /* 0x0000a300ff037b82 */ /* 0x000e620000000800 */
[----:B------:R-:W-:Y:S01]  /*8600*/  BSSY B0, `(.L_x_78) ;  /* 0x000002a000007945 */ /* 0x000fe20003800000 */
[----:B-1----:R-:W-:-:S13]  /*8610*/  ISETP.GT.AND P4, PT, R3, RZ, P3 ;  /* 0x000000ff0300720c */ /* 0x002fda0001f84270 */
[----:B------:R-:W-:Y:S05]  /*8620*/  @!P4 BRA `(.L_x_79) ;  /* 0x00000000009cc947 */ /* 0x000fea0003800000 */
[----:B------:R-:W1:Y:S01]  /*8630*/  S2R R5, SR_CgaCtaId ;  /* 0x0000000000057919 */ /* 0x000e620000008800 */
[----:B------:R-:W-:-:S04]  /*8640*/  MOV R2, 0x400 ;  /* 0x0000040000027802 */ /* 0x000fc80000000f00 */
[----:B-1----:R-:W-:Y:S01]  /*8650*/  LEA R2, R5, R2, 0x18 ;  /* 0x0000000205027211 */ /* 0x002fe200078ec0ff */
[----:B------:R-:W-:-:S05]  /*8660*/  IMAD.MOV.U32 R5, RZ, RZ, 0x1 ;  /* 0x00000001ff057424 */ /* 0x000fca00078e00ff */
[----:B------:R-:W-:-:S04]  /*8670*/  SHF.L.U32 R5, R5, 0x1f, RZ ;  /* 0x0000001f05057819 */ /* 0x000fc800000006ff */
[----:B------:R-:W1:Y:S02]  /*8680*/  SYNCS.PHASECHK.TRANS64.TRYWAIT P0, [R2+URZ+0x1c028], R5 ;  /* 0x01c02805020075a7 */ /* 0x000e64000800017f */
[----:B-1----:R-:W-:Y:S05]  /*8690*/  @!P0 BRA `(.L_x_80) ;  /* 0x0000001000988947 */ /* 0x002fea0003800000 */
.L_x_113:
[----:B------:R-:W-:Y:S01]  /*86a0*/  ULOP3.LUT UR5, UR4, 0x2, URZ, 0xfc, !UPT ;  /* 0x0000000204057892 */ /* 0x000fe2000f8efc3f */
[----:B-1----:R-:W-:-:S03]  /*86b0*/  @P2 MOV R5, 0x4000 ;  /* 0x0000400000052802 */ /* 0x002fc60000000f00 */
[----:B------:R-:W-:Y:S01]  /*86c0*/  UPRMT UR5, UR5, 0x9910, URZ ;  /* 0x0000991005057896 */ /* 0x000fe2000800003f */
[----:B------:R1:W-:Y:S03]  /*86d0*/  @P2 SYNCS.ARRIVE.TRANS64 RZ, [R2+URZ+0x1c000], R5 ;  /* 0x01c0000502ff29a7 */ /* 0x0003e6000800003f */
[----:B------:R-:W-:-:S06]  /*86e0*/  UISETP.NE.AND UP0, UPT, UR5, 0x2, UPT ;  /* 0x000000020500788c */ /* 0x000fcc000bf05270 */
[----:B------:R-:W-:-:S13]  /*86f0*/  PLOP3.LUT P0, PT, PT, PT, UP0, 0x80, 0x0 ;  /* 0x000000000000781c */ /* 0x000fda0003f0f008 */
[----:B-1----:R-:W-:Y:S05]  /*8700*/  @P0 BRA `(.L_x_81) ;  /* 0x0000000000040947 */ /* 0x002fea0003800000 */
[----:B------:R-:W-:Y:S01]  /*8710*/  BPT.TRAP 0x1 ;  /* 0x000000040000795c */ /* 0x000fe20000300000 */
.L_x_81:
[----:B------:R-:W-:-:S04]  /*8720*/  LOP3.LUT P0, RZ, R0, 0x1f, RZ, 0xc0, !PT ;  /* 0x0000001f00ff7812 */ /* 0x000fc8000780c0ff */
[----:B------:R-:W-:-:S13]  /*8730*/  PLOP3.LUT P0, PT, P0, P2, PT, 0x2a, 0x0 ;  /* 0x000000000000781c */ /* 0x000fda0000704572 */
[----:B------:R-:W-:Y:S05]  /*8740*/  @P0 BRA `(.L_x_82) ;  /* 0x0000000000040947 */ /* 0x000fea0003800000 */
[----:B------:R-:W-:Y:S01]  /*8750*/  BPT.TRAP 0x1 ;  /* 0x000000040000795c */ /* 0x000fe20000300000 */
.L_x_82:
[----:B------:R-:W-:Y:S01]  /*8760*/  R2UR UR16, R2 ;  /* 0x00000000021072ca */ /* 0x000fe200000e0000 */
[----:B------:R-:W-:Y:S01]  /*8770*/  ULDC.64 UR6, c[0x0][0x198] ;  /* 0x0000660000067ab9 */ /* 0x000fe20000000a00 */
[----:B------:R-:W-:Y:S01]  /*8780*/  UMOV UR27, URZ ;  /* 0x0000003f001b7c82 */ /* 0x000fe20008000000 */
[----:B------:R-:W-:Y:S01]  /*8790*/  UIADD3 UR6, UP0, UR6, 0x1f0, URZ ;  /* 0x000001f006067890 */ /* 0x000fe2000ff1e03f */
[----:B------:R-:W-:Y:S01]  /*87a0*/  MOV R2, 0x1 ;  /* 0x0000000100027802 */ /* 0x000fe20000000f00 */
[----:B------:R-:W-:Y:S01]  /*87b0*/  UMOV UR8, 0x0 ;  /* 0x0000000000087882 */ /* 0x000fe20000000000 */
[----:B------:R-:W-:Y:S01]  /*87c0*/  UMOV UR9, 0x10000000 ;  /* 0x1000000000097882 */ /* 0x000fe20000000000 */
[----:B------:R-:W-:Y:S01]  /*87d0*/  UIADD3.X UR7, URZ, UR7, URZ, UP0, !UPT ;  /* 0x000000073f077290 */ /* 0x000fe200087fe43f */
[----:B------:R-:W-:Y:S01]  /*87e0*/  UMOV UR26, URZ ;  /* 0x0000003f001a7c82 */ /* 0x000fe20008000000 */
[----:B------:R-:W-:Y:S01]  /*87f0*/  UMOV UR18, 0x40 ;  /* 0x0000004000127882 */ /* 0x000fe20000000000 */
[----:B------:R-:W-:Y:S01]  /*8800*/  UMOV UR20, UR28 ;  /* 0x0000001c00147c82 */ /* 0x000fe20008000000 */
[----:B------:R-:W-:-:S02]  /*8810*/  UMOV UR21, UR29 ;  /* 0x0000001d00157c82 */ /* 0x000fc40008000000 */
[----:B------:R-:W-:Y:S02]  /*8820*/  UIADD3 UR24, UR16, 0x8000, URZ ;  /* 0x0000800010187890 */ /* 0x000fe4000fffe03f */
[----:B------:R-:W-:Y:S02]  /*8830*/  UIADD3 UR25, UR16, 0x1c000, URZ ;  /* 0x0001c00010197890 */ /* 0x000fe4000fffe03f */
[----:B------:R-:W-:Y:S01]  /*8840*/  UIADD3 UR16, UR16, 0xa000, URZ ;  /* 0x0000a00010107890 */ /* 0x000fe2000fffe03f */
[----:B------:R-:W-:-:S04]  /*8850*/  UMOV UR19, UR27 ;  /* 0x0000001b00137c82 */ /* 0x000fc80008000000 */
[----:B------:R-:W-:Y:S02]  /*8860*/  UMOV UR17, UR25 ;  /* 0x0000001900117c82 */ /* 0x000fe40008000000 */
[----:B------:R1:W-:Y:S02]  /*8870*/  UTMALDG.4D [UR24], [UR6], desc[UR8] ;  /* 0x00000818060075b4 */ /* 0x0003e40008019000 */
[----:B------:R1:W-:Y:S02]  /*8880*/  UTMALDG.4D [UR16], [UR6], desc[UR8] ;  /* 0x00000810060075b4 */ /* 0x0003e40008019000 */
[----:B-1----:R-:W-:Y:S01]  /*8890*/  NOP ;  /* 0x0000000000007918 */ /* 0x002fe20000000000 */
.L_x_79:
[----:B------:R-:W-:Y:S05]  /*88a0*/  BSYNC B0 ;  /* 0x0000000000007941 */ /* 0x000fea0003800000 */
.L_x_78:
[----:B------:R-:W-:Y:S04]  /*88b0*/  BSSY B0, `(.L_x_83) ;  /* 0x000002c000007945 */ /* 0x000fe80003800000 */
[----:B------:R-:W-:Y:S05]  /*88c0*/  @!P3 BRA `(.L_x_84) ;  /* 0x0000000000a8b947 */ /* 0x000fea0003800000 */
[----:B------:R-:W1:Y:S01]  /*88d0*/  S2R R6, SR_CgaCtaId ;  /* 0x0000000000067919 */ /* 0x000e620000008800 */
[----:B------:R-:W-:-:S04]  /*88e0*/  MOV R5, 0x400 ;  /* 0x0000040000057802 */ /* 0x000fc80000000f00 */
[----:B-1----:R-:W-:Y:S02]  /*88f0*/  LEA R7, R6, R5, 0x18 ;  /* 0x0000000506077211 */ /* 0x002fe400078ec0ff */
[----:B------:R-:W-:Y:S02]  /*8900*/  MOV R6, 0x1 ;  /* 0x0000000100067802 */ /* 0x000fe40000000f00 */
[----:B------:R-:W-:Y:S02]  /*8910*/  LEA R5, R4, R7, 0x3 ;  /* 0x0000000704057211 */ /* 0x000fe400078e18ff */
[----:B------:R-:W-:-:S04]  /*8920*/  SHF.L.U32 R6, R6, 0x1f, RZ ;  /* 0x0000001f06067819 */ /* 0x000fc800000006ff */
[----:B------:R-:W1:Y:S02]  /*8930*/  SYNCS.PHASECHK.TRANS64.TRYWAIT P0, [R5+URZ+0x1c060], R6 ;  /* 0x01c06006050075a7 */ /* 0x000e64000800017f */
[----:B-1----:R-:W-:Y:S05]  /*8940*/  @!P0 BRA `(.L_x_85) ;  /* 0x0000001000008947 */ /* 0x002fea0003800000 */
.L_x_114:
        /* <DEDUP_REMOVED lines=8> */
.L_x_86:
[----:B------:R-:W-:-:S04]  /*89d0*/  LOP3.LUT P0, RZ, R0, 0x1f, RZ, 0xc0, !PT ;  /* 0x0000001f00ff7812 */ /* 0x000fc8000780c0ff */
[----:B------:R-:W-:-:S13]  /*89e0*/  PLOP3.LUT P0, PT, P0, P2, PT, 0x2a, 0x0 ;  /* 0x000000000000781c */ /* 0x000fda0000704572 */
[----:B------:R-:W-:Y:S05]  /*89f0*/  @P0 BRA `(.L_x_87) ;  /* 0x0000000000040947 */ /* 0x000fea0003800000 */
[----:B------:R-:W-:Y:S01]  /*8a00*/  BPT.TRAP 0x1 ;  /* 0x000000040000795c */ /* 0x000fe20000300000 */
.L_x_87:
[----:B------:R-:W-:Y:S01]  /*8a10*/  R2UR UR16, R4 ;  /* 0x00000000041072ca */ /* 0x000fe200000e0000 */
[----:B------:R-:W-:Y:S01]  /*8a20*/  ULDC.64 UR6, c[0x0][0x198] ;  /* 0x0000660000067ab9 */ /* 0x000fe20000000a00 */
[----:B------:R-:W-:Y:S01]  /*8a30*/  R2UR UR5, R7 ;  /* 0x00000000070572ca */ /* 0x000fe200000e0000 */
[----:B------:R-:W-:Y:S01]  /*8a40*/  UIADD3 UR6, UP0, UR6, 0xf0, URZ ;  /* 0x000000f006067890 */ /* 0x000fe2000ff1e03f */
[----:B------:R-:W-:Y:S01]  /*8a50*/  R2UR UR19, R8 ;  /* 0x00000000081372ca */ /* 0x000fe200000e0000 */
[----:B------:R-:W-:Y:S01]  /*8a60*/  UMOV UR8, 0x0 ;  /* 0x0000000000087882 */ /* 0x000fe20000000000 */
[----:B------:R-:W-:Y:S01]  /*8a70*/  R2UR UR17, R5 ;  /* 0x00000000051172ca */ /* 0x000fe200000e0000 */
[----:B------:R-:W-:Y:S01]  /*8a80*/  UIADD3.X UR7, URZ, UR7, URZ, UP0, !UPT ;  /* 0x000000073f077290 */ /* 0x000fe200087fe43f */
[----:B------:R-:W-:Y:S01]  /*8a90*/  UMOV UR9, 0x10000000 ;  /* 0x1000000000097882 */ /* 0x000fe20000000000 */
[----:B------:R-:W-:Y:S01]  /*8aa0*/  UMOV UR18, URZ ;  /* 0x0000003f00127c82 */ /* 0x000fe20008000000 */
[----:B------:R-:W-:Y:S01]  /*8ab0*/  UMOV UR20, UR28 ;  /* 0x0000001c00147c82 */ /* 0x000fe20008000000 */
[----:B------:R-:W-:Y:S01]  /*8ac0*/  UMOV UR21, UR29 ;  /* 0x0000001d00157c82 */ /* 0x000fe20008000000 */
[----:B------:R-:W-:-:S03]  /*8ad0*/  UMOV UR26, 0x40 ;  /* 0x00000040001a7882 */ /* 0x000fc60000000000 */
[----:B------:R-:W-:Y:S02]  /*8ae0*/  ULEA UR16, UR16, UR5, 0xe ;  /* 0x0000000510107291 */ /* 0x000fe4000f8e703f */
[----:B------:R-:W-:Y:S02]  /*8af0*/  UIADD3 UR19, UR11, UR19, URZ ;  /* 0x000000130b137290 */ /* 0x000fe4000fffe03f */
[----:B------:R-:W-:Y:S02]  /*8b00*/  UIADD3 UR17, UR17, 0x1c050, URZ ;  /* 0x0001c05011117890 */ /* 0x000fe4000fffe03f */
[----:B------:R-:W-:-:S03]  /*8b10*/  UIADD3 UR24, UR16, 0x2000, URZ ;  /* 0x0000200010187890 */ /* 0x000fc6000fffe03f */
[----:B------:R-:W-:Y:S02]  /*8b20*/  UMOV UR27, UR19 ;  /* 0x00000013001b7c82 */ /* 0x000fe40008000000 */
[----:B------:R-:W-:Y:S02]  /*8b30*/  UMOV UR25, UR17 ;  /* 0x0000001100197c82 */ /* 0x000fe40008000000 */
[----:B------:R1:W-:Y:S02]  /*8b40*/  UTMALDG.4D [UR16], [UR6], desc[UR8] ;  /* 0x00000810060075b4 */ /* 0x0003e40008019000 */
[----:B------:R1:W-:Y:S02]  /*8b50*/  UTMALDG.4D [UR24], [UR6], desc[UR8] ;  /* 0x00000818060075b4 */ /* 0x0003e40008019000 */
[----:B-1----:R-:W-:Y:S01]  /*8b60*/  NOP ;  /* 0x0000000000007918 */ /* 0x002fe20000000000 */
.L_x_84:
[----:B------:R-:W-:Y:S05]  /*8b70*/  BSYNC B0 ;  /* 0x0000000000007941 */ /* 0x000fea0003800000 */
.L_x_83:
[----:B------:R-:W-:Y:S01]  /*8b80*/  BSSY B0, `(.L_x_88) ;  /* 0x000002e000007945 */ /* 0x000fe20003800000 */
[----:B------:R-:W-:-:S03]  /*8b90*/  IMAD.MOV.U32 R8, RZ, RZ, RZ ;  /* 0x000000ffff087224 */ /* 0x000fc600078e00ff */
[----:B------:R-:W-:Y:S05]  /*8ba0*/  @!P4 BRA `(.L_x_89) ;  /* 0x0000000000acc947 */ /* 0x000fea0003800000 */
[----:B------:R-:W1:Y:S01]  /*8bb0*/  S2R R5, SR_CgaCtaId ;  /* 0x0000000000057919 */ /* 0x000e620000008800 */
[----:B------:R-:W-:Y:S02]  /*8bc0*/  MOV R4, 0x400 ;  /* 0x0000040000047802 */ /* 0x000fe40000000f00 */
[----:B------:R-:W-:-:S04]  /*8bd0*/  MOV R7, 0x1 ;  /* 0x0000000100077802 */ /* 0x000fc80000000f00 */
[----:B------:R-:W-:Y:S02]  /*8be0*/  SHF.L.U32 R7, R7, 0x1f, RZ ;  /* 0x0000001f07077819 */ /* 0x000fe400000006ff */
[----:B-1----:R-:W-:-:S04]  /*8bf0*/  LEA R5, R5, R4, 0x18 ;  /* 0x0000000405057211 */ /* 0x002fc800078ec0ff */
[----:B------:R-:W-:-:S04]  /*8c00*/  LEA R4, R2, R5, 0x3 ;  /* 0x0000000502047211 */ /* 0x000fc800078e18ff */
[----:B------:R-:W1:Y:S02]  /*8c10*/  SYNCS.PHASECHK.TRANS64.TRYWAIT P0, [R4+URZ+0x1c028], R7 ;  /* 0x01c02807040075a7 */ /* 0x000e64000800017f */
[----:B-1----:R-:W-:Y:S05]  /*8c20*/  @!P0 BRA `(.L_x_90) ;  /* 0x0000000c005c8947 */ /* 0x002fea0003800000 */
.L_x_115:
        /* <DEDUP_REMOVED lines=8> */
.L_x_91:
[----:B------:R-:W-:-:S04]  /*8cb0*/  LOP3.LUT P0, RZ, R0, 0x1f, RZ, 0xc0, !PT ;  /* 0x0000001f00ff7812 */ /* 0x000fc8000780c0ff */
[----:B------:R-:W-:-:S13]  /*8cc0*/  PLOP3.LUT P0, PT, P0, P2, PT, 0x2a, 0x0 ;  /* 0x000000000000781c */ /* 0x000fda0000704572 */
[----:B------:R-:W-:Y:S05]  /*8cd0*/  @P0 BRA `(.L_x_92) ;  /* 0x0000000000040947 */ /* 0x000fea0003800000 */
[----:B------:R-:W-:Y:S01]  /*8ce0*/  BPT.TRAP 0x1 ;  /* 0x000000040000795c */ /* 0x000fe20000300000 */
.L_x_92:
[----:B------:R-:W-:Y:S01]  /*8cf0*/  LEA R5, R2, R5, 0xe ;  /* 0x0000000502057211 */ /* 0x000fe200078e70ff */
[----:B------:R-:W-:Y:S01]  /*8d00*/  ULDC.64 UR6, c[0x0][0x198] ;  /* 0x0000660000067ab9 */ /* 0x000fe20000000a00 */
[----:B------:R-:W-:Y:S01]  /*8d10*/  R2UR UR17, R4 ;  /* 0x00000000041172ca */ /* 0x000fe200000e0000 */
[----:B------:R-:W-:Y:S01]  /*8d20*/  UIADD3 UR6, UP0, UR6, 0x2f0, URZ ;  /* 0x000002f006067890 */ /* 0x000fe2000ff1e03f */
[----:B------:R-:W-:Y:S01]  /*8d30*/  R2UR UR24, R5 ;  /* 0x00000000051872ca */ /* 0x000fe200000e0000 */
[----:B------:R-:W-:Y:S01]  /*8d40*/  UMOV UR19, URZ ;  /* 0x0000003f00137c82 */ /* 0x000fe20008000000 */
[----:B------:R-:W-:Y:S01]  /*8d50*/  UMOV UR8, 0x0 ;  /* 0x0000000000087882 */ /* 0x000fe20000000000 */
[----:B------:R-:W-:Y:S01]  /*8d60*/  UIADD3.X UR7, URZ, UR7, URZ, UP0, !UPT ;  /* 0x000000073f077290 */ /* 0x000fe200087fe43f */
[----:B------:R-:W-:Y:S01]  /*8d70*/  IADD3 R2, R2, 0x1, RZ ;  /* 0x0000000102027810 */ /* 0x000fe20007ffe0ff */
[----:B------:R-:W-:Y:S01]  /*8d80*/  UMOV UR9, 0x10000000 ;  /* 0x1000000000097882 */ /* 0x000fe20000000000 */
[----:B------:R-:W-:Y:S01]  /*8d90*/  UMOV UR18, URZ ;  /* 0x0000003f00127c82 */ /* 0x000fe20008000000 */
[----:B------:R-:W-:Y:S01]  /*8da0*/  UMOV UR20, UR28 ;  /* 0x0000001c00147c82 */ /* 0x000fe20008000000 */
[----:B------:R-:W-:Y:S01]  /*8db0*/  UMOV UR21, UR29 ;  /* 0x0000001d00157c82 */ /* 0x000fe20008000000 */
[----:B------:R-:W-:Y:S01]  /*8dc0*/  UMOV UR26, 0x40 ;  /* 0x00000040001a7882 */ /* 0x000fe20000000000 */
[----:B------:R-:W-:Y:S01]  /*8dd0*/  UMOV UR27, UR19 ;  /* 0x00000013001b7c82 */ /* 0x000fe20008000000 */
[----:B------:R-:W-:Y:S01]  /*8de0*/  UIADD3 UR17, UR17, 0x1c000, URZ ;  /* 0x0001c00011117890 */ /* 0x000fe2000fffe03f */
[----:B------:R-:W-:Y:S01]  /*8df0*/  IMAD.MOV.U32 R8, RZ, RZ, 0x1 ;  /* 0x00000001ff087424 */ /* 0x000fe200078e00ff */
[----:B------:R-:W-:-:S02]  /*8e00*/  UIADD3 UR16, UR24, 0x8000, URZ ;  /* 0x0000800018107890 */ /* 0x000fc4000fffe03f */
[----:B------:R-:W-:-:S03]  /*8e10*/  UIADD3 UR24, UR24, 0xa000, URZ ;  /* 0x0000a00018187890 */ /* 0x000fc6000fffe03f */
[----:B------:R-:W-:-:S04]  /*8e20*/  UMOV UR25, UR17 ;  /* 0x0000001100197c82 */ /* 0x000fc80008000000 */
[----:B------:R1:W-:Y:S02]  /*8e30*/  UTMALDG.4D [UR16], [UR6], desc[UR8] ;  /* 0x00000810060075b4 */ /* 0x0003e40008019000 */
[----:B------:R1:W-:Y:S02]  /*8e40*/  UTMALDG.4D [UR24], [UR6], desc[UR8] ;  /* 0x00000818060075b4 */ /* 0x0003e40008019000 */
[----:B-1----:R-:W-:Y:S01]  /*8e50*/  NOP ;  /* 0x0000000000007918 */ /* 0x002fe20000000000 */
.L_x_89:
[----:B------:R-:W-:Y:S05]  /*8e60*/  BSYNC B0 ;  /* 0x0000000000007941 */ /* 0x000fea0003800000 */
.L_x_88:
[----:B------:R-:W-:-:S13]  /*8e70*/  ISETP.GE.AND P0, PT, R3, 0x41, PT ;  /* 0x000000410300780c */ /* 0x000fda0003f06270 */
[----:B------:R-:W-:Y:S05]  /*8e80*/  @!P0 EXIT ;  /* 0x000000000000894d */ /* 0x000fea0003800000 */
[----:B------:R-:W-:Y:S01]  /*8e90*/  IADD3 R3, R3, 0x3f, RZ ;  /* 0x0000003f03037810 */ /* 0x000fe20007ffe0ff */
[----:B------:R-:W-:Y:S01]  /*8ea0*/  BSSY B0, `(.L_x_93) ;  /* 0x0000069000007945 */ /* 0x000fe20003800000 */
[----:B------:R-:W-:Y:S02]  /*8eb0*/  LOP3.LUT P0, RZ, R0, 0x1f, RZ, 0xc0, !PT ;  /* 0x0000001f00ff7812 */ /* 0x000fe4000780c0ff */
[----:B------:R-:W-:Y:S02]  /*8ec0*/  SHF.R.S32.HI R0, RZ, 0x1f, R3 ;  /* 0x0000001fff007819 */ /* 0x000fe40000011403 */
[----:B------:R-:W-:Y:S02]  /*8ed0*/  PLOP3.LUT P0, PT, P0, P2, PT, 0x2a, 0x0 ;  /* 0x000000000000781c */ /* 0x000fe40000704572 */
[----:B------:R-:W-:Y:S02]  /*8ee0*/  LEA.HI R0, R0, R3, RZ, 0x6 ;  /* 0x0000000300007211 */ /* 0x000fe400078f30ff */
[----:B------:R-:W-:-:S02]  /*8ef0*/  MOV R3, UR4 ;  /* 0x0000000400037c02 */ /* 0x000fc40008000f00 */
[----:B------:R-:W-:Y:S02]  /*8f00*/  SHF.R.S32.HI R4, RZ, 0x6, R0 ;  /* 0x00000006ff047819 */ /* 0x000fe40000011400 */
[----:B------:R-:W-:Y:S02]  /*8f10*/  LOP3.LUT R0, R3, 0x2, RZ, 0xfc, !PT ;  /* 0x0000000203007812 */ /* 0x000fe400078efcff */
[----:B------:R-:W-:Y:S02]  /*8f20*/  SHF.L.U32 R4, R4, 0x1, RZ ;  /* 0x0000000104047819 */ /* 0x000fe400000006ff */
[----:B------:R-:W-:-:S07]  /*8f30*/  MOV R3, 0x1 ;  /* 0x0000000100037802 */ /* 0x000fce0000000f00 */
.L_x_104:
[----:B------:R-:W-:Y:S04]  /*8f40*/  BSSY B1, `(.L_x_94) ;  /* 0x000002c000017945 */ /* 0x000fe80003800000 */
[----:B------:R-:W-:Y:S05]  /*8f50*/  @!P3 BRA `(.L_x_95) ;  /* 0x0000000000a8b947 */ /* 0x000fea0003800000 */
[----:B------:R-:W1:Y:S01]  /*8f60*/  S2R R6, SR_CgaCtaId ;  /* 0x0000000000067919 */ /* 0x000e620000008800 */
[----:B------:R-:W-:-:S04]  /*8f70*/  MOV R5, 0x400 ;  /* 0x0000040000057802 */ /* 0x000fc80000000f00 */
[----:B-1----:R-:W-:Y:S02]  /*8f80*/  LEA R7, R6, R5, 0x18 ;  /* 0x0000000506077211 */ /* 0x002fe400078ec0ff */
[----:B------:R-:W-:Y:S02]  /*8f90*/  SHF.L.U32 R5, R3, 0x1f, RZ ;  /* 0x0000001f03057819 */ /* 0x000fe400000006ff */
[----:B------:R-:W-:-:S04]  /*8fa0*/  LEA R6, R2, R7, 0x3 ;  /* 0x0000000702067211 */ /* 0x000fc800078e18ff */
[----:B------:R-:W1:Y:S02]  /*8fb0*/  SYNCS.PHASECHK.TRANS64.TRYWAIT P4, [R6+URZ+0x1c028], R5 ;  /* 0x01c02805060075a7 */ /* 0x000e64000808017f */
[----:B-1----:R-:W-:Y:S05]  /*8fc0*/  @!P4 BRA `(.L_x_96) ;  /* 0x000000080088c947 */ /* 0x002fea0003800000 */
.L_x_116:
[----:B-1----:R-:W-:-:S04]  /*8fd0*/  @P2 IMAD.MOV.U32 R5, RZ, RZ, 0x4000 ;  /* 0x00004000ff052424 */ /* 0x002fc800078e00ff */
[----:B------:R1:W-:Y:S02]  /*8fe0*/  @P2 SYNCS.ARRIVE.TRANS64 RZ, [R6+URZ+0x1c000], R5 ;  /* 0x01c0000506ff29a7 */ /* 0x0003e4000800003f */
[----:B-1----:R-:W-:-:S04]  /*8ff0*/  PRMT R5, R0, 0x9910, RZ ;  /* 0x0000991000057816 */ /* 0x002fc800000000ff */
[----:B------:R-:W-:-:S13]  /*9000*/  ISETP.NE.AND P4, PT, R5, 0x2, PT ;  /* 0x000000020500780c */ /* 0x000fda0003f85270 */
[----:B------:R-:W-:Y:S05]  /*9010*/  @P4 BRA `(.L_x_97) ;  /* 0x0000000000044947 */ /* 0x000fea0003800000 */
[----:B------:R-:W-:Y:S01]  /*9020*/  BPT.TRAP 0x1 ;  /* 0x000000040000795c */ /* 0x000fe20000300000 */
.L_x_97:
[----:B------:R-:W-:Y:S05]  /*9030*/  @P0 BRA `(.L_x_98) ;  /* 0x0000000000040947 */ /* 0x000fea0003800000 */
[----:B------:R-:W-:Y:S01]  /*9040*/  BPT.TRAP 0x1 ;  /* 0x000000040000795c */ /* 0x000fe20000300000 */
.L_x_98:
[----:B------:R-:W-:Y:S01]  /*9050*/  LEA R7, R2, R7, 0xe ;  /* 0x0000000702077211 */ /* 0x000fe200078e70ff */
[----:B------:R-:W-:Y:S01]  /*9060*/  ULDC.64 UR6, c[0x0][0x198] ;  /* 0x0000660000067ab9 */ /* 0x000fe20000000a00 */
[----:B------:R-:W-:Y:S01]  /*9070*/  R2UR UR25, R6 ;  /* 0x00000000061972ca */ /* 0x000fe200000e0000 */
[----:B------:R-:W-:Y:S01]  /*9080*/  UIADD3 UR6, UP0, UR6, 0x1f0, URZ ;  /* 0x000001f006067890 */ /* 0x000fe2000ff1e03f */
[----:B------:R-:W-:Y:S01]  /*9090*/  R2UR UR16, R7 ;  /* 0x00000000071072ca */ /* 0x000fe200000e0000 */
[----:B------:R-:W-:Y:S01]  /*90a0*/  UMOV UR8, 0x0 ;  /* 0x0000000000087882 */ /* 0x000fe20000000000 */
[----:B------:R-:W-:Y:S01]  /*90b0*/  R2UR UR27, R8 ;  /* 0x00000000081b72ca */ /* 0x000fe200000e0000 */
[----:B------:R-:W-:Y:S01]  /*90c0*/  UIADD3.X UR7, URZ, UR7, URZ, UP0, !UPT ;  /* 0x000000073f077290 */ /* 0x000fe200087fe43f */
[----:B------:R-:W-:Y:S01]  /*90d0*/  IADD3 R5, R2, 0x1, RZ ;  /* 0x0000000102057810 */ /* 0x000fe20007ffe0ff */
[----:B------:R-:W-:Y:S01]  /*90e0*/  UMOV UR9, 0x10000000 ;  /* 0x1000000000097882 */ /* 0x000fe20000000000 */
[----:B------:R-:W-:Y:S01]  /*90f0*/  UMOV UR26, URZ ;  /* 0x0000003f001a7c82 */ /* 0x000fe20008000000 */
[----:B------:R-:W-:Y:S01]  /*9100*/  UMOV UR18, 0x40 ;  /* 0x0000004000127882 */ /* 0x000fe20000000000 */
[----:B------:R-:W-:Y:S01]  /*9110*/  UMOV UR20, UR28 ;  /* 0x0000001c00147c82 */ /* 0x000fe20008000000 */
[----:B------:R-:W-:Y:S01]  /*9120*/  UMOV UR21, UR29 ;  /* 0x0000001d00157c82 */ /* 0x000fe20008000000 */
[----:B------:R-:W-:Y:S01]  /*9130*/  ISETP.NE.AND P4, PT, R5, 0x5, PT ;  /* 0x000000050500780c */ /* 0x000fe20003f85270 */
[----:B------:R-:W-:-:S02]  /*9140*/  UIADD3 UR25, UR25, 0x1c000, URZ ;  /* 0x0001c00019197890 */ /* 0x000fc4000fffe03f */
[----:B------:R-:W-:Y:S01]  /*9150*/  UIADD3 UR24, UR16, 0x8000, URZ ;  /* 0x0000800010187890 */ /* 0x000fe2000fffe03f */
[----:B------:R-:W-:Y:S01]  /*9160*/  SEL R2, RZ, 0x1, P4 ;  /* 0x00000001ff027807 */ /* 0x000fe20002000000 */
[----:B------:R-:W-:Y:S02]  /*9170*/  USHF.L.U32 UR27, UR27, 0x6, URZ ;  /* 0x000000061b1b7899 */ /* 0x000fe4000800063f */
[----:B------:R-:W-:Y:S01]  /*9180*/  UIADD3 UR16, UR16, 0xa000, URZ ;  /* 0x0000a00010107890 */ /* 0x000fe2000fffe03f */
[----:B------:R-:W-:Y:S01]  /*9190*/  LOP3.LUT R3, R3, R2, RZ, 0x3c, !PT ;  /* 0x0000000203037212 */ /* 0x000fe200078e3cff */
[----:B------:R-:W-:Y:S01]  /*91a0*/  UMOV UR17, UR25 ;  /* 0x0000001900117c82 */ /* 0x000fe20008000000 */
[----:B------:R-:W-:Y:S02]  /*91b0*/  SEL R2, R5, RZ, P4 ;  /* 0x000000ff05027207 */ /* 0x000fe40002000000 */
[----:B------:R-:W-:Y:S02]  /*91c0*/  UMOV UR19, UR27 ;  /* 0x0000001b00137c82 */ /* 0x000fe40008000000 */
[----:B------:R1:W-:Y:S02]  /*91d0*/  UTMALDG.4D [UR24], [UR6], desc[UR8] ;  /* 0x00000818060075b4 */ /* 0x0003e40008019000 */
[----:B------:R1:W-:Y:S02]  /*91e0*/  UTMALDG.4D [UR16], [UR6], desc[UR8] ;  /* 0x00000810060075b4 */ /* 0x0003e40008019000 */
[----:B-1----:R-:W-:Y:S01]  /*91f0*/  NOP ;  /* 0x0000000000007918 */ /* 0x002fe20000000000 */
.L_x_95:
[----:B------:R-:W-:Y:S05]  /*9200*/  BSYNC B1 ;  /* 0x0000000000017941 */ /* 0x000fea0003800000 */
.L_x_94:
[----:B------:R-:W-:Y:S01]  /*9210*/  ISETP.LT.OR P4, PT, R4, 0x4, !P3 ;  /* 0x000000040400780c */ /* 0x000fe20005f81670 */
[----:B------:R-:W-:-:S12]  /*9220*/  BSSY B1, `(.L_x_99) ;  /* 0x000002d000017945 */ /* 0x000fd80003800000 */
[----:B------:R-:W-:Y:S05]  /*9230*/  @P4 BRA `(.L_x_100) ;  /* 0x0000000000ac4947 */ /* 0x000fea0003800000 */
[----:B------:R-:W1:Y:S01]  /*9240*/  S2R R6, SR_CgaCtaId ;  /* 0x0000000000067919 */ /* 0x000e620000008800 */
[----:B------:R-:W-:Y:S02]  /*9250*/  MOV R5, 0x400 ;  /* 0x0000040000057802 */ /* 0x000fe40000000f00 */
[----:B------:R-:W-:Y:S02]  /*9260*/  SHF.L.U32 R7, R3, 0x1f, RZ ;  /* 0x0000001f03077819 */ /* 0x000fe400000006ff */
[----:B-1----:R-:W-:-:S04]  /*9270*/  LEA R5, R6, R5, 0x18 ;  /* 0x0000000506057211 */ /* 0x002fc800078ec0ff */
[----:B------:R-:W-:-:S04]  /*9280*/  LEA R6, R2, R5, 0x3 ;  /* 0x0000000502067211 */ /* 0x000fc800078e18ff */
[----:B------:R-:W1:Y:S02]  /*9290*/  SYNCS.PHASECHK.TRANS64.TRYWAIT P4, [R6+URZ+0x1c028], R7 ;  /* 0x01c02807060075a7 */ /* 0x000e64000808017f */
[----:B-1----:R-:W-:Y:S05]  /*92a0*/  @!P4 BRA `(.L_x_101) ;  /* 0x0000000400e4c947 */ /* 0x002fea0003800000 */
.L_x_117:
[----:B-1----:R-:W-:-:S04]  /*92b0*/  @P1 MOV R7, 0x4000 ;  /* 0x0000400000071802 */ /* 0x002fc80000000f00 */
[----:B------:R1:W-:Y:S02]  /*92c0*/  @P1 SYNCS.ARRIVE.TRANS64 RZ, [R6+URZ+0x1c000], R7 ;  /* 0x01c0000706ff19a7 */ /* 0x0003e4000800003f */
[----:B-1----:R-:W-:-:S04]  /*92d0*/  PRMT R7, R0, 0x9910, RZ ;  /* 0x0000991000077816 */ /* 0x002fc800000000ff */
[----:B------:R-:W-:-:S13]  /*92e0*/  ISETP.NE.AND P4, PT, R7, 0x2, PT ;  /* 0x000000020700780c */ /* 0x000fda0003f85270 */
[----:B------:R-:W-:Y:S05]  /*92f0*/  @P4 BRA `(.L_x_102) ;  /* 0x0000000000044947 */ /* 0x000fea0003800000 */
[----:B------:R-:W-:Y:S01]  /*9300*/  BPT.TRAP 0x1 ;  /* 0x000000040000795c */ /* 0x000fe20000300000 */
.L_x_102:
[----:B------:R-:W-:Y:S05]  /*9310*/  @P0 BRA `(.L_x_103) ;  /* 0x0000000000040947 */ /* 0x000fea0003800000 */
[----:B------:R-:W-:Y:S01]  /*9320*/  BPT.TRAP 0x1 ;  /* 0x000000040000795c */ /* 0x000fe20000300000 */
.L_x_103:
        /* <DEDUP_REMOVED lines=8> */
[----:B------:R-:W-:Y:S01]  /*93b0*/  VIADD R2, R2, 0x1 ;  /* 0x0000000102027836 */ /* 0x000fe20000000000 */
[----:B------:R-:W-:Y:S01]  /*93c0*/  UMOV UR9, 0x10000000 ;  /* 0x1000000000097882 */ /* 0x000fe20000000000 */
[----:B------:R-:W-:Y:S01]  /*93d0*/  UMOV UR26, URZ ;  /* 0x0000003f001a7c82 */ /* 0x000fe20008000000 */
[----:B------:R-:W-:Y:S01]  /*93e0*/  UMOV UR18, 0x40 ;  /* 0x0000004000127882 */ /* 0x000fe20000000000 */
[----:B------:R-:W-:Y:S01]  /*93f0*/  UMOV UR20, UR28 ;  /* 0x0000001c00147c82 */ /* 0x000fe20008000000 */
[----:B------:R-:W-:Y:S01]  /*9400*/  UMOV UR21, UR29 ;  /* 0x0000001d00157c82 */ /* 0x000fe20008000000 */
[----:B------:R-:W-:Y:S01]  /*9410*/  ISETP.NE.AND P4, PT, R2, 0x5, PT ;  /* 0x000000050200780c */ /* 0x000fe20003f85270 */
[----:B------:R-:W-:Y:S01]  /*9420*/  UIADD3 UR25, UR25, 0x1c000, URZ ;  /* 0x0001c00019197890 */ /* 0x000fe2000fffe03f */
[----:B------:R-:W-:Y:S01]  /*9430*/  IADD3 R8, R8, 0x1, RZ ;  /* 0x0000000108087810 */ /* 0x000fe20007ffe0ff */
[----:B------:R-:W-:Y:S01]  /*9440*/  UIADD3 UR24, UR16, 0x8000, URZ ;  /* 0x0000800010187890 */ /* 0x000fe2000fffe03f */
[----:B------:R-:W-:Y:S01]  /*9450*/  SEL R6, RZ, 0x1, P4 ;  /* 0x00000001ff067807 */ /* 0x000fe20002000000 */
[----:B------:R-:W-:Y:S01]  /*9460*/  USHF.L.U32 UR27, UR27, 0x6, URZ ;  /* 0x000000061b1b7899 */ /* 0x000fe2000800063f */
[----:B------:R-:W-:Y:S01]  /*9470*/  SEL R2, R2, RZ, P4 ;  /* 0x000000ff02027207 */ /* 0x000fe20002000000 */
[----:B------:R-:W-:Y:S01]  /*9480*/  UIADD3 UR16, UR16, 0xa000, URZ ;  /* 0x0000a00010107890 */ /* 0x000fe2000fffe03f */
[----:B------:R-:W-:Y:S01]  /*9490*/  LOP3.LUT R3, R3, R6, RZ, 0x3c, !PT ;  /* 0x0000000603037212 */ /* 0x000fe200078e3cff */
[----:B------:R-:W-:-:S03]  /*94a0*/  UMOV UR17, UR25 ;  /* 0x0000001900117c82 */ /* 0x000fc60008000000 */
[----:B------:R-:W-:Y:S02]  /*94b0*/  UMOV UR19, UR27 ;  /* 0x0000001b00137c82 */ /* 0x000fe40008000000 */
[----:B------:R1:W-:Y:S02]  /*94c0*/  UTMALDG.4D [UR24], [UR6], desc[UR8] ;  /* 0x00000818060075b4 */ /* 0x0003e40008019000 */
[----:B------:R1:W-:Y:S02]  /*94d0*/  UTMALDG.4D [UR16], [UR6], desc[UR8] ;  /* 0x00000810060075b4 */ /* 0x0003e40008019000 */
[----:B-1----:R-:W-:Y:S01]  /*94e0*/  NOP ;  /* 0x0000000000007918 */ /* 0x002fe20000000000 */
.L_x_100:
[----:B------:R-:W-:Y:S05]  /*94f0*/  BSYNC B1 ;  /* 0x0000000000017941 */ /* 0x000fea0003800000 */
.L_x_99:
[C---:B------:R-:W-:Y:S02]  /*9500*/  ISETP.GT.AND P4, PT, R4.reuse, 0x4, PT ;  /* 0x000000040400780c */ /* 0x040fe40003f84270 */
[----:B------:R-:W-:-:S11]  /*9510*/  IADD3 R4, R4, -0x2, RZ ;  /* 0xfffffffe04047810 */ /* 0x000fd60007ffe0ff */
[----:B------:R-:W-:Y:S05]  /*9520*/  @P4 BRA `(.L_x_104) ;  /* 0xfffffff800844947 */ /* 0x000fea000383ffff */
[----:B------:R-:W-:Y:S05]  /*9530*/  BSYNC B0 ;  /* 0x0000000000007941 */ /* 0x000fea0003800000 */
.L_x_93:
[----:B------:R-:W-:Y:S05]  /*9540*/  EXIT ;  /* 0x000000000000794d */ /* 0x000fea0003800000 */
.L_x_15:
[----:B--2---:R-:W-:-:S04]  /*9550*/  MOV R3, UR8 ;  /* 0x0000000800037c02 */ /* 0x004fc80008000f00 */
[----:B------:R2:W3:Y:S03]  /*9560*/  SYNCS.PHASECHK.TRANS64.TRYWAIT P1, [R3+URZ+0x1c050], R2 ;  /* 0x01c05002030075a7 */ /* 0x0004e6000802017f */
[----:B---3--:R-:W-:Y:S05]  /*9570*/  @!P1 NANOSLEEP.SYNCS 0x989680 ;  /* 0x009896800000995d */ /* 0x008fea0003900000 */
[----:B------:R-:W3:Y:S02]  /*9580*/  @!P1 SYNCS.PHASECHK.TRANS64 P1, [R3+URZ+0x1c050], R2 ;  /* 0x01c05002030095a7 */ /* 0x000ee4000802007f */
[----:B---3--:R-:W-:Y:S05]  /*9590*/  @!P1 BRA `(.L_x_15) ;  /* 0xfffffffc00ec9947 */ /* 0x008fea000383ffff */
[----:B------:R-:W-:Y:S05]  /*95a0*/  BRA `(.L_x_105) ;  /* 0xffffff7800107947 */ /* 0x000fea000383ffff */
.L_x_17:
[----:B--2---:R-:W-:-:S04]  /*95b0*/  MOV R2, UR37 ;  /* 0x0000002500027c02 */ /* 0x004fc80008000f00 */
[----:B------:R2:W3:Y:S03]  /*95c0*/  SYNCS.PHASECHK.TRANS64.TRYWAIT P1, [R2+URZ+0x1c000], R7 ;  /* 0x01c00007020075a7 */ /* 0x0004e6000802017f */
[----:B---3--:R-:W-:Y:S05]  /*95d0*/  @!P1 NANOSLEEP.SYNCS 0x989680 ;  /* 0x009896800000995d */ /* 0x008fea0003900000 */
[----:B------:R-:W3:Y:S02]  /*95e0*/  @!P1 SYNCS.PHASECHK.TRANS64 P1, [R2+URZ+0x1c000], R7 ;  /* 0x01c00007020095a7 */ /* 0x000ee4000802007f */
[----:B---3--:R-:W-:Y:S05]  /*95f0*/  @!P1 BRA `(.L_x_17) ;  /* 0xfffffffc00ec9947 */ /* 0x008fea000383ffff */
[----:B------:R-:W-:Y:S05]  /*9600*/  BRA `(.L_x_106) ;  /* 0xffffff7800187947 */ /* 0x000fea000383ffff */
.L_x_18:
[----:B--2---:R-:W-:-:S04]  /*9610*/  MOV R3, UR5 ;  /* 0x0000000500037c02 */ /* 0x004fc80008000f00 */
[----:B------:R2:W3:Y:S03]  /*9620*/  SYNCS.PHASECHK.TRANS64.TRYWAIT P1, [R3+URZ+-0x8], R2 ;  /* 0xfffff802030075a7 */ /* 0x0004e6000802017f */
[----:B---3--:R-:W-:Y:S05]  /*9630*/  @!P1 NANOSLEEP.SYNCS 0x989680 ;  /* 0x009896800000995d */ /* 0x008fea0003900000 */
[----:B------:R-:W3:Y:S02]  /*9640*/  @!P1 SYNCS.PHASECHK.TRANS64 P1, [R3+URZ+-0x8], R2 ;  /* 0xfffff802030095a7 */ /* 0x000ee4000802007f */
[----:B---3--:R-:W-:Y:S05]  /*9650*/  @!P1 BRA `(.L_x_18) ;  /* 0xfffffffc00ec9947 */ /* 0x008fea000383ffff */
[----:B------:R-:W-:Y:S05]  /*9660*/  BRA `(.L_x_107) ;  /* 0xffffff7800147947 */ /* 0x000fea000383ffff */
.L_x_20:
[----:B--2---:R-:W-:-:S04]  /*9670*/  IMAD.U32 R8, RZ, RZ, UR37 ;  /* 0x00000025ff087e24 */ /* 0x004fc8000f8e00ff */
[----:B------:R2:W3:Y:S03]  /*9680*/  SYNCS.PHASECHK.TRANS64.TRYWAIT P1, [R8+URZ+0x1c008], R7 ;  /* 0x01c00807080075a7 */ /* 0x0004e6000802017f */
[----:B---3--:R-:W-:Y:S05]  /*9690*/  @!P1 NANOSLEEP.SYNCS 0x989680 ;  /* 0x009896800000995d */ /* 0x008fea0003900000 */
[----:B------:R-:W3:Y:S02]  /*96a0*/  @!P1 SYNCS.PHASECHK.TRANS64 P1, [R8+URZ+0x1c008], R7 ;  /* 0x01c00807080095a7 */ /* 0x000ee4000802007f */
[----:B---3--:R-:W-:Y:S05]  /*96b0*/  @!P1 BRA `(.L_x_20) ;  /* 0xfffffffc00ec9947 */ /* 0x008fea000383ffff */
[----:B------:R-:W-:Y:S05]  /*96c0*/  BRA `(.L_x_108) ;  /* 0xffffff9000147947 */ /* 0x000fea000383ffff */
.L_x_25:
[----:B--2---:R-:W-:-:S04]  /*96d0*/  MOV R5, UR10 ;  /* 0x0000000a00057c02 */ /* 0x004fc80008000f00 */
[----:B------:R2:W3:Y:S03]  /*96e0*/  SYNCS.PHASECHK.TRANS64.TRYWAIT P2, [R5+URZ+0x1c000], R4 ;  /* 0x01c00004050075a7 */ /* 0x0004e6000804017f */
[----:B---3--:R-:W-:Y:S05]  /*96f0*/  @!P2 NANOSLEEP.SYNCS 0x989680 ;  /* 0x009896800000a95d */ /* 0x008fea0003900000 */
[----:B------:R-:W3:Y:S02]  /*9700*/  @!P2 SYNCS.PHASECHK.TRANS64 P2, [R5+URZ+0x1c000], R4 ;  /* 0x01c000040500a5a7 */ /* 0x000ee4000804007f */
[----:B---3--:R-:W-:Y:S05]  /*9710*/  @!P2 BRA `(.L_x_25) ;  /* 0xfffffffc00eca947 */ /* 0x008fea000383ffff */
[----:B------:R-:W-:Y:S05]  /*9720*/  BRA `(.L_x_109) ;  /* 0xffffff9000d07947 */ /* 0x000fea000383ffff */
.L_x_29:
[----:B-1----:R-:W-:-:S04]  /*9730*/  MOV R9, UR4 ;  /* 0x0000000400097c02 */ /* 0x002fc80008000f00 */
[----:B------:R1:W2:Y:S03]  /*9740*/  SYNCS.PHASECHK.TRANS64.TRYWAIT P2, [R9+URZ+0x1c000], R10 ;  /* 0x01c0000a090075a7 */ /* 0x0002a6000804017f */
[----:B--2---:R-:W-:Y:S05]  /*9750*/  @!P2 NANOSLEEP.SYNCS 0x989680 ;  /* 0x009896800000a95d */ /* 0x004fea0003900000 */
[----:B------:R-:W2:Y:S02]  /*9760*/  @!P2 SYNCS.PHASECHK.TRANS64 P2, [R9+URZ+0x1c000], R10 ;  /* 0x01c0000a0900a5a7 */ /* 0x000ea4000804007f */
[----:B--2---:R-:W-:Y:S05]  /*9770*/  @!P2 BRA `(.L_x_29) ;  /* 0xfffffffc00eca947 */ /* 0x004fea000383ffff */
[----:B------:R-:W-:Y:S05]  /*9780*/  BRA `(.L_x_28) ;  /* 0xffffffa800b87947 */ /* 0x000fea000383ffff */
.L_x_37:
[----:B--2---:R-:W-:-:S04]  /*9790*/  MOV R5, UR10 ;  /* 0x0000000a00057c02 */ /* 0x004fc80008000f00 */
[----:B------:R2:W3:Y:S03]  /*97a0*/  SYNCS.PHASECHK.TRANS64.TRYWAIT P2, [R5+URZ+0x1c000], R4 ;  /* 0x01c00004050075a7 */ /* 0x0004e6000804017f */
[----:B---3--:R-:W-:Y:S05]  /*97b0*/  @!P2 NANOSLEEP.SYNCS 0x989680 ;  /* 0x009896800000a95d */ /* 0x008fea0003900000 */
[----:B------:R-:W3:Y:S02]  /*97c0*/  @!P2 SYNCS.PHASECHK.TRANS64 P2, [R5+URZ+0x1c000], R4 ;  /* 0x01c000040500a5a7 */ /* 0x000ee4000804007f */
[----:B---3--:R-:W-:Y:S05]  /*97d0*/  @!P2 BRA `(.L_x_37) ;  /* 0xfffffffc00eca947 */ /* 0x008fea000383ffff */
[----:B------:R-:W-:Y:S05]  /*97e0*/  BRA `(.L_x_110) ;  /* 0xffffffac00b87947 */ /* 0x000fea000383ffff */
.L_x_41:
[----:B-1----:R-:W-:-:S04]  /*97f0*/  MOV R9, UR4 ;  /* 0x0000000400097c02 */ /* 0x002fc80008000f00 */
[----:B------:R1:W2:Y:S03]  /*9800*/  SYNCS.PHASECHK.TRANS64.TRYWAIT P2, [R9+URZ+0x1c000], R8 ;  /* 0x01c00008090075a7 */ /* 0x0002a6000804017f */
[----:B--2---:R-:W-:Y:S05]  /*9810*/  @!P2 NANOSLEEP.SYNCS 0x989680 ;  /* 0x009896800000a95d */ /* 0x004fea0003900000 */
[----:B------:R-:W2:Y:S02]  /*9820*/  @!P2 SYNCS.PHASECHK.TRANS64 P2, [R9+URZ+0x1c000], R8 ;  /* 0x01c000080900a5a7 */ /* 0x000ea4000804007f */
[----:B--2---:R-:W-:Y:S05]  /*9830*/  @!P2 BRA `(.L_x_41) ;  /* 0xfffffffc00eca947 */ /* 0x004fea000383ffff */
[----:B------:R-:W-:Y:S05]  /*9840*/  BRA `(.L_x_40) ;  /* 0xffffffc800a47947 */ /* 0x000fea000383ffff */
.L_x_57:
[----:B-1----:R-:W-:-:S04]  /*9850*/  MOV R3, UR5 ;  /* 0x0000000500037c02 */ /* 0x002fc80008000f00 */
[----:B------:R1:W2:Y:S03]  /*9860*/  SYNCS.PHASECHK.TRANS64.TRYWAIT P0, [R3+URZ+0x8], R0 ;  /* 0x00000800030075a7 */ /* 0x0002a6000800017f */
[----:B--2---:R-:W-:Y:S05]  /*9870*/  @!P0 NANOSLEEP.SYNCS 0x989680 ;  /* 0x009896800000895d */ /* 0x004fea0003900000 */
[----:B------:R-:W2:Y:S02]  /*9880*/  @!P0 SYNCS.PHASECHK.TRANS64 P0, [R3+URZ+0x8], R0 ;  /* 0x00000800030085a7 */ /* 0x000ea4000800007f */
[----:B--2---:R-:W-:Y:S05]  /*9890*/  @!P0 BRA `(.L_x_57) ;  /* 0xfffffffc00ec8947 */ /* 0x004fea000383ffff */
[----:B------:R-:W-:Y:S05]  /*98a0*/  BRA `(.L_x_111) ;  /* 0xffffffd400287947 */ /* 0x000fea000383ffff */
.L_x_75:
[----:B--2---:R2:W4:Y:S02]  /*98b0*/  SYNCS.PHASECHK.TRANS64.TRYWAIT P0, [R4+URZ+0x1c060], R3 ;  /* 0x01c06003040075a7 */ /* 0x004524000800017f */
[----:B----4-:R-:W-:Y:S05]  /*98c0*/  @!P0 NANOSLEEP.SYNCS 0x989680 ;  /* 0x009896800000895d */ /* 0x010fea0003900000 */
[----:B------:R-:W4:Y:S02]  /*98d0*/  @!P0 SYNCS.PHASECHK.TRANS64 P0, [R4+URZ+0x1c060], R3 ;  /* 0x01c06003040085a7 */ /* 0x000f24000800007f */
[----:B----4-:R-:W-:Y:S05]  /*98e0*/  @!P0 BRA `(.L_x_75) ;  /* 0xfffffffc00f08947 */ /* 0x010fea000383ffff */
[----:B------:R-:W-:Y:S05]  /*98f0*/  BRA `(.L_x_112) ;  /* 0xffffffe800bc7947 */ /* 0x000fea000383ffff */
.L_x_80:
[----:B-1----:R1:W2:Y:S02]  /*9900*/  SYNCS.PHASECHK.TRANS64.TRYWAIT P0, [R2+URZ+0x1c028], R5 ;  /* 0x01c02805020075a7 */ /* 0x0022a4000800017f */
[----:B--2---:R-:W-:Y:S05]  /*9910*/  @!P0 NANOSLEEP.SYNCS 0x989680 ;  /* 0x009896800000895d */ /* 0x004fea0003900000 */
[----:B------:R-:W2:Y:S02]  /*9920*/  @!P0 SYNCS.PHASECHK.TRANS64 P0, [R2+URZ+0x1c028], R5 ;  /* 0x01c02805020085a7 */ /* 0x000ea4000800007f */
[----:B--2---:R-:W-:Y:S05]  /*9930*/  @!P0 BRA `(.L_x_80) ;  /* 0xfffffffc00f08947 */ /* 0x004fea000383ffff */
[----:B------:R-:W-:Y:S05]  /*9940*/  BRA `(.L_x_113) ;  /* 0xffffffec00547947 */ /* 0x000fea000383ffff */
.L_x_85:
[----:B-1----:R1:W2:Y:S02]  /*9950*/  SYNCS.PHASECHK.TRANS64.TRYWAIT P0, [R5+URZ+0x1c060], R6 ;  /* 0x01c06006050075a7 */ /* 0x0022a4000800017f */
[----:B--2---:R-:W-:Y:S05]  /*9960*/  @!P0 NANOSLEEP.SYNCS 0x989680 ;  /* 0x009896800000895d */ /* 0x004fea0003900000 */
[----:B------:R-:W2:Y:S02]  /*9970*/  @!P0 SYNCS.PHASECHK.TRANS64 P0, [R5+URZ+0x1c060], R6 ;  /* 0x01c06006050085a7 */ /* 0x000ea4000800007f */
[----:B--2---:R-:W-:Y:S05]  /*9980*/  @!P0 BRA `(.L_x_85) ;  /* 0xfffffffc00f08947 */ /* 0x004fea000383ffff */
[----:B------:R-:W-:Y:S05]  /*9990*/  BRA `(.L_x_114) ;  /* 0xffffffec00ec7947 */ /* 0x000fea000383ffff */
.L_x_90:
[----:B-1----:R1:W2:Y:S02]  /*99a0*/  SYNCS.PHASECHK.TRANS64.TRYWAIT P0, [R4+URZ+0x1c028], R7 ;  /* 0x01c02807040075a7 */ /* 0x0022a4000800017f */
[----:B--2---:R-:W-:Y:S05]  /*99b0*/  @!P0 NANOSLEEP.SYNCS 0x989680 ;  /* 0x009896800000895d */ /* 0x004fea0003900000 */
[----:B------:R-:W2:Y:S02]  /*99c0*/  @!P0 SYNCS.PHASECHK.TRANS64 P0, [R4+URZ+0x1c028], R7 ;  /* 0x01c02807040085a7 */ /* 0x000ea4000800007f */
[----:B--2---:R-:W-:Y:S05]  /*99d0*/  @!P0 BRA `(.L_x_90) ;  /* 0xfffffffc00f08947 */ /* 0x004fea000383ffff */
[----:B------:R-:W-:Y:S05]  /*99e0*/  BRA `(.L_x_115) ;  /* 0xfffffff000907947 */ /* 0x000fea000383ffff */
.L_x_96:
[----:B-1----:R1:W2:Y:S02]  /*99f0*/  SYNCS.PHASECHK.TRANS64.TRYWAIT P4, [R6+URZ+0x1c028], R5 ;  /* 0x01c02805060075a7 */ /* 0x0022a4000808017f */
[----:B--2---:R-:W-:Y:S05]  /*9a00*/  @!P4 NANOSLEEP.SYNCS 0x989680 ;  /* 0x009896800000c95d */ /* 0x004fea0003900000 */
[----:B------:R-:W2:Y:S02]  /*9a10*/  @!P4 SYNCS.PHASECHK.TRANS64 P4, [R6+URZ+0x1c028], R5 ;  /* 0x01c028050600c5a7 */ /* 0x000ea4000808007f */
[----:B--2---:R-:W-:Y:S05]  /*9a20*/  @!P4 BRA `(.L_x_96) ;  /* 0xfffffffc00f0c947 */ /* 0x004fea000383ffff */
[----:B------:R-:W-:Y:S05]  /*9a30*/  BRA `(.L_x_116) ;  /* 0xfffffff400647947 */ /* 0x000fea000383ffff */
.L_x_101:
[----:B-1----:R1:W2:Y:S02]  /*9a40*/  SYNCS.PHASECHK.TRANS64.TRYWAIT P4, [R6+URZ+0x1c028], R7 ;  /* 0x01c02807060075a7 */ /* 0x0022a4000808017f */
[----:B--2---:R-:W-:Y:S05]  /*9a50*/  @!P4 NANOSLEEP.SYNCS 0x989680 ;  /* 0x009896800000c95d */ /* 0x004fea0003900000 */
[----:B------:R-:W2:Y:S02]  /*9a60*/  @!P4 SYNCS.PHASECHK.TRANS64 P4, [R6+URZ+0x1c028], R7 ;  /* 0x01c028070600c5a7 */ /* 0x000ea4000808007f */
[----:B--2---:R-:W-:Y:S05]  /*9a70*/  @!P4 BRA `(.L_x_101) ;  /* 0xfffffffc00f0c947 */ /* 0x004fea000383ffff */
[----:B------:R-:W-:Y:S05]  /*9a80*/  BRA `(.L_x_117) ;  /* 0xfffffff800087947 */ /* 0x000fea000383ffff */
        .weak           $__internal_0_$__cuda_sm20_rcp_rn_f32_slowpath
        .type           $__internal_0_$__cuda_sm20_rcp_rn_f32_slowpath,@function
        .size           $__internal_0_$__cuda_sm20_rcp_rn_f32_slowpath,(.L_x_123 - $__internal_0_$__cuda_sm20_rcp_rn_f32_slowpath)
$__internal_0_$__cuda_sm20_rcp_rn_f32_slowpath:
[----:B------:R-:W-:Y:S01]  /*9a90*/  IMAD.SHL.U32 R0, R2, 0x2, RZ ;  /* 0x0000000202007824 */ /* 0x000fe200078e00ff */
[----:B------:R-:W-:Y:S04]  /*9aa0*/  BSSY B2, `(.L_x_118) ;  /* 0x0000030000027945 */ /* 0x000fe80003800000 */
[----:B------:R-:W-:-:S04]  /*9ab0*/  SHF.R.U32.HI R18, RZ, 0x18, R0 ;  /* 0x00000018ff127819 */ /* 0x000fc80000011600 */
[----:B------:R-:W-:-:S13]  /*9ac0*/  ISETP.NE.U32.AND P0, PT, R18, RZ, PT ;  /* 0x000000ff1200720c */ /* 0x000fda0003f05070 */
[----:B------:R-:W-:Y:S05]  /*9ad0*/  @P0 BRA `(.L_x_119) ;  /* 0x0000000000280947 */ /* 0x000fea0003800000 */
[----:B------:R-:W-:-:S04]  /*9ae0*/  SHF.L.U32 R0, R2, 0x1, RZ ;  /* 0x0000000102007819 */ /* 0x000fc800000006ff */
[----:B------:R-:W-:-:S13]  /*9af0*/  ISETP.NE.AND P0, PT, R0, RZ, PT ;  /* 0x000000ff0000720c */ /* 0x000fda0003f05270 */
[----:B------:R-:W-:Y:S01]  /*9b00*/  @P0 FFMA R10, R2, 1.84467440737095516160e+19, RZ ;  /* 0x5f800000020a0823 */ /* 0x000fe200000000ff */
[----:B------:R-:W-:Y:S08]  /*9b10*/  @!P0 MUFU.RCP R3, R2 ;  /* 0x0000000200038308 */ /* 0x000ff00000001000 */
[----:B------:R-:W1:Y:S02]  /*9b20*/  @P0 MUFU.RCP R13, R10 ;  /* 0x0000000a000d0308 */ /* 0x000e640000001000 */
[----:B-1----:R-:W-:-:S04]  /*9b30*/  @P0 FFMA R0, R10, R13, -1 ;  /* 0xbf8000000a000423 */ /* 0x002fc8000000000d */
[----:B------:R-:W-:-:S04]  /*9b40*/  @P0 FADD.FTZ R0, -R0, -RZ ;  /* 0x800000ff00000221 */ /* 0x000fc80000010100 */
[----:B------:R-:W-:-:S04]  /*9b50*/  @P0 FFMA R0, R13, R0, R13 ;  /* 0x000000000d000223 */ /* 0x000fc8000000000d */
[----:B------:R-:W-:Y:S01]  /*9b60*/  @P0 FFMA R3, R0, 1.84467440737095516160e+19, RZ ;  /* 0x5f80000000030823 */ /* 0x000fe200000000ff */
[----:B------:R-:W-:Y:S06]  /*9b70*/  BRA `(.L_x_120) ;  /* 0x0000000000887947 */ /* 0x000fec0003800000 */
.L_x_119:
[----:B------:R-:W-:-:S04]  /*9b80*/  IADD3 R19, R18, -0xfd, RZ ;  /* 0xffffff0312137810 */ /* 0x000fc80007ffe0ff */
[----:B------:R-:W-:-:S13]  /*9b90*/  ISETP.GT.U32.AND P0, PT, R19, 0x1, PT ;  /* 0x000000011300780c */ /* 0x000fda0003f04070 */
[----:B------:R-:W-:Y:S05]  /*9ba0*/  @P0 BRA `(.L_x_121) ;  /* 0x0000000000780947 */ /* 0x000fea0003800000 */
[----:B------:R-:W-:Y:S02]  /*9bb0*/  LOP3.LUT R0, R2, 0x7fffff, RZ, 0xc0, !PT ;  /* 0x007fffff02007812 */ /* 0x000fe400078ec0ff */
[----:B------:R-:W-:Y:S02]  /*9bc0*/  MOV R14, 0x3 ;  /* 0x00000003000e7802 */ /* 0x000fe40000000f00 */
[----:B------:R-:W-:Y:S02]  /*9bd0*/  LOP3.LUT R0, R0, 0x3f800000, RZ, 0xfc, !PT ;  /* 0x3f80000000007812 */ /* 0x000fe400078efcff */
[----:B------:R-:W-:Y:S02]  /*9be0*/  SHF.L.U32 R14, R14, R19, RZ ;  /* 0x000000130e0e7219 */ /* 0x000fe400000006ff */
[----:B------:R-:W1:Y:S02]  /*9bf0*/  MUFU.RCP R3, R0 ;  /* 0x0000000000037308 */ /* 0x000e640000001000 */
[----:B-1----:R-:W-:-:S04]  /*9c00*/  FFMA R10, R0, R3, -1 ;  /* 0xbf800000000a7423 */ /* 0x002fc80000000003 */
[----:B------:R-:W-:-:S04]  /*9c10*/  FADD.FTZ R10, -R10, -RZ ;  /* 0x800000ff0a0a7221 */ /* 0x000fc80000010100 */
[CCC-:B------:R-:W-:Y:S01]  /*9c20*/  FFMA.RM R12, R3.reuse, R10.reuse, R3.reuse ;  /* 0x0000000a030c7223 */ /* 0x1c0fe20000004003 */
[----:B------:R-:W-:-:S04]  /*9c30*/  FFMA.RP R13, R3, R10, R3 ;  /* 0x0000000a030d7223 */ /* 0x000fc80000008003 */
[C---:B------:R-:W-:Y:S02]  /*9c40*/  LOP3.LUT R3, R12.reuse, 0x7fffff, RZ, 0xc0, !PT ;  /* 0x007fffff0c037812 */ /* 0x040fe400078ec0ff */
[----:B------:R-:W-:Y:S02]  /*9c50*/  FSETP.NEU.FTZ.AND P0, PT, R12, R13, PT ;  /* 0x0000000d0c00720b */ /* 0x000fe40003f1d000 */
[----:B------:R-:W-:Y:S02]  /*9c60*/  LOP3.LUT R3, R3, 0x800000, RZ, 0xfc, !PT ;  /* 0x0080000003037812 */ /* 0x000fe400078efcff */
[----:B------:R-:W-:Y:S02]  /*9c70*/  SEL R10, RZ, 0xffffffff, !P0 ;  /* 0xffffffffff0a7807 */ /* 0x000fe40004000000 */
[----:B------:R-:W-:Y:S02]  /*9c80*/  LOP3.LUT R14, R14, R3, RZ, 0xc0, !PT ;  /* 0x000000030e0e7212 */ /* 0x000fe400078ec0ff */
[----:B------:R-:W-:-:S02]  /*9c90*/  IADD3 R10, -R10, RZ, RZ ;  /* 0x000000ff0a0a7210 */ /* 0x000fc40007ffe1ff */
[-C--:B------:R-:W-:Y:S02]  /*9ca0*/  SHF.R.U32.HI R14, RZ, R19.reuse, R14 ;  /* 0x00000013ff0e7219 */ /* 0x080fe4000001160e */
[----:B------:R-:W-:Y:S02]  /*9cb0*/  LOP3.LUT P1, RZ, R10, R19, R3, 0xf8, !PT ;  /* 0x000000130aff7212 */ /* 0x000fe4000782f803 */
[C---:B------:R-:W-:Y:S02]  /*9cc0*/  LOP3.LUT P0, RZ, R14.reuse, 0x1, RZ, 0xc0, !PT ;  /* 0x000000010eff7812 */ /* 0x040fe4000780c0ff */
[----:B------:R-:W-:-:S04]  /*9cd0*/  LOP3.LUT P2, RZ, R14, 0x2, RZ, 0xc0, !PT ;  /* 0x000000020eff7812 */ /* 0x000fc8000784c0ff */
[----:B------:R-:W-:Y:S02]  /*9ce0*/  PLOP3.LUT P0, PT, P0, P1, P2, 0xe0, 0x0 ;  /* 0x000000000000781c */ /* 0x000fe40000703c20 */
[----:B------:R-:W-:Y:S02]  /*9cf0*/  LOP3.LUT P1, RZ, R2, 0x7fffff, RZ, 0xc0, !PT ;  /* 0x007fffff02ff7812 */ /* 0x000fe4000782c0ff */
[----:B------:R-:W-:-:S04]  /*9d00*/  SEL R0, RZ, 0x1, !P0 ;  /* 0x00000001ff007807 */ /* 0x000fc80004000000 */
[----:B------:R-:W-:-:S04]  /*9d10*/  IADD3 R0, -R0, RZ, RZ ;  /* 0x000000ff00007210 */ /* 0x000fc80007ffe1ff */
[----:B------:R-:W-:Y:S01]  /*9d20*/  ISETP.GE.AND P0, PT, R0, RZ, PT ;  /* 0x000000ff0000720c */ /* 0x000fe20003f06270 */
[----:B------:R-:W-:-:S05]  /*9d30*/  VIADD R0, R18, 0xffffff04 ;  /* 0xffffff0412007836 */ /* 0x000fca0000000000 */
[----:B------:R-:W-:-:S07]  /*9d40*/  SHF.R.U32.HI R3, RZ, R0, R3 ;  /* 0x00000000ff037219 */ /* 0x000fce0000011603 */
[----:B------:R-:W-:-:S04]  /*9d50*/  @!P0 IADD3 R3, R3, 0x1, RZ ;  /* 0x0000000103038810 */ /* 0x000fc80007ffe0ff */
[----:B------:R-:W-:-:S04]  /*9d60*/  @!P1 SHF.L.U32 R3, R3, 0x1, RZ ;  /* 0x0000000103039819 */ /* 0x000fc800000006ff */
[----:B------:R-:W-:Y:S01]  /*9d70*/  LOP3.LUT R3, R3, 0x80000000, R2, 0xf8, !PT ;  /* 0x8000000003037812 */ /* 0x000fe200078ef802 */
[----:B------:R-:W-:Y:S06]  /*9d80*/  BRA `(.L_x_120) ;  /* 0x0000000000047947 */ /* 0x000fec0003800000 */
.L_x_121:
[----:B------:R1:W2:Y:S02]  /*9d90*/  MUFU.RCP R3, R2 ;  /* 0x0000000200037308 */ /* 0x0002a40000001000 */
.L_x_120:
[----:B------:R-:W-:Y:S05]  /*9da0*/  BSYNC B2 ;  /* 0x0000000000027941 */ /* 0x000fea0003800000 */
.L_x_118:
[----:B--2---:R-:W-:Y:S02]  /*9db0*/  MOV R0, R3 ;  /* 0x0000000300007202 */ /* 0x004fe40000000f00 */
[----:B-1----:R-:W-:Y:S02]  /*9dc0*/  MOV R2, R15 ;  /* 0x0000000f00027202 */ /* 0x002fe40000000f00 */
[----:B------:R-:W-:-:S04]  /*9dd0*/  MOV R3, 0x0 ;  /* 0x0000000000037802 */ /* 0x000fc80000000f00 */
[----:B------:R-:W-:Y:S05]  /*9de0*/  RET.REL.NODEC R2 `(_ZN7cutlass13device_kernelINS_4fmha6kernel28FmhaKernelTmaWarpSpecializedINS1_10collective30FmhaMainloopTmaWarpSpecializedINS_6half_tEffN4cute5tupleIJNS7_1CILi128EEENS9_ILi64EEESA_EEENS8_IJiNS9_ILi1EEENS8_IJiiEEEEEESF_SF_NS4_14ResidualFusionEJEEENS4_15FmhaFwdEpilogueIS6_fNS8_IJSB_SA_SB_EEEEENS2_23IndividualTileSchedulerEJEEEEEvNT_6ParamsE) ;  /* 0xffffff6002847950 */ /* 0x000fea0003c3ffff */
.L_x_122:
[----:B------:R-:W-:-:S00]  /*9df0*/  BRA `(.L_x_122) ;  /* 0xfffffffc00fc7947 */ /* 0x000fc0000383ffff */
[----:B------:R-:W-:-:S00]  /*9e00*/  NOP ;  /* 0x0000000000007918 */ /* 0x000fc00000000000 */
[----:B------:R-:W-:-:S00]  /*9e10*/  NOP ;  /* 0x0000000000007918 */ /* 0x000fc00000000000 */
[----:B------:R-:W-:-:S00]  /*9e20*/  NOP ;  /* 0x0000000000007918 */ /* 0x000fc00000000000 */
[----:B------:R-:W-:-:S00]  /*9e30*/  NOP ;  /* 0x0000000000007918 */ /* 0x000fc00000000000 */
[----:B------:R-:W-:-:S00]  /*9e40*/  NOP ;  /* 0x0000000000007918 */ /* 0x000fc00000000000 */
[----:B------:R-:W-:-:S00]  /*9e50*/  NOP ;  /* 0x0000000000007918 */ /* 0x000fc00000000000 */
[----:B------:R-:W-:-:S00]  /*9e60*/  NOP ;  /* 0x0000000000007918 */ /* 0x000fc00000000000 */
[----:B------:R-:W-:-:S00]  /*9e70*/  NOP ;  /* 0x0000000000007918 */ /* 0x000fc00000000000 */
.L_x_123:


//--------------------- .nv.global.init           --------------------------
	.section	.nv.global.init,"aw",@progbits
.nv.global.init:
	.type		$str$24,@object
	.size		$str$24,($str$25 - $str$24)
$str$24:
        /*0000*/ 	.byte	0x28, 0x61, 0x64, 0x64, 0x72, 0x65, 0x73, 0x73, 0x20, 0x26, 0x20, 0x6d, 0x61, 0x73, 0x6b, 0x29
        /*0010*/ 	.byte	0x20, 0x3d, 0x3d, 0x20, 0x30, 0x00
	.type		$str$25,@object
	.size		$str$25,(__unnamed_1 - $str$25)
$str$25:
        /*0016*/ 	.byte	0x2f, 0x74, 0x6d, 0x70, 0x2f, 0x63, 0x75, 0x74, 0x6c, 0x61, 0x73, 0x73, 0x5f, 0x73, 0x77, 0x65
        /*0026*/ 	.byte	0x65, 0x70, 0x5f, 0x73, 0x72, 0x63, 0x2f, 0x69, 0x6e, 0x63, 0x6c, 0x75, 0x64, 0x65, 0x2f, 0x63
        /*0036*/ 	.byte	0x75, 0x74, 0x65, 0x2f, 0x70, 0x6f, 0x69, 0x6e, 0x74, 0x65, 0x72, 0x5f, 0x66, 0x6c, 0x61, 0x67
        /*0046*/ 	.byte	0x67, 0x65, 0x64, 0x2e, 0x68, 0x70, 0x70, 0x00
	.type		__unnamed_1,@object
	.size		__unnamed_1,(__unnamed_2 - __unnamed_1)
__unnamed_1:
        /*004e*/ 	.byte	0x61, 0x75, 0x74, 0x6f, 0x20, 0x63, 0x75, 0x74, 0x65, 0x3a, 0x3a, 0x61, 0x73, 0x5f, 0x70, 0x6f
        /* <DEDUP_REMOVED lines=27> */
        /*020e*/ 	.byte	0x3e, 0x3e, 0x3e, 0x3e, 0x3e, 0x5d, 0x00
	.type		__unnamed_2,@object
	.size		__unnamed_2,(.L_1 - __unnamed_2)
__unnamed_2:
        /* <DEDUP_REMOVED lines=29> */
.L_1:


//--------------------- .nv.shared._ZN7cutlass13device_kernelINS_4fmha6kernel28FmhaKernelTmaWarpSpecializedINS1_10collective30FmhaMainloopTmaWarpSpecializedINS_6half_tEffN4cute5tupleIJNS7_1CILi128EEENS9_ILi64EEESA_EEENS8_IJiNS9_ILi1EEENS8_IJiiEEEEEESF_SF_NS4_14ResidualFusionEJEEENS4_15FmhaFwdEpilogueIS6_fNS8_IJSB_SA_SB_EEEEENS2_23IndividualTileSchedulerEJEEEEEvNT_6ParamsE --------------------------
	.section	.nv.shared._ZN7cutlass13device_kernelINS_4fmha6kernel28FmhaKernelTmaWarpSpecializedINS1_10collective30FmhaMainloopTmaWarpSpecializedINS_6half_tEffN4cute5tupleIJNS7_1CILi128EEENS9_ILi64EEESA_EEENS8_IJiNS9_ILi1EEENS8_IJiiEEEEEESF_SF_NS4_14ResidualFusionEJEEENS4_15FmhaFwdEpilogueIS6_fNS8_IJSB_SA_SB_EEEEENS2_23IndividualTileSchedulerEJEEEEEvNT_6ParamsE,"aw",@nobits
	.sectionflags	@""
	.align	16
	.zero		1024


//--------------------- .nv.shared.reserved.0     --------------------------
	.section	.nv.shared.reserved.0,"aw",@nobits
	.weak		__nv_reservedSMEM_offset_0_alias
	.size		__nv_reservedSMEM_offset_0_alias, 0, 0
	.other		__nv_reservedSMEM_offset_0_alias,@"STO_CUDA_RESERVED_SHARED STV_DEFAULT"
__nv_reservedSMEM_offset_0_alias:
	.zero		0


//--------------------- .nv.global                --------------------------
	.section	.nv.global,"aw",@nobits
.nv.global:
	.type		_ZN39_INTERNAL_27ea9cdc_4_k_cu_55631175_29664cute1_E,@object
	.size		_ZN39_INTERNAL_27ea9cdc_4_k_cu_55631175_29664cute1_E,(_ZN39_INTERNAL_27ea9cdc_4_k_cu_55631175_29664cuda3std3__45__cpo6cbeginE - _ZN39_INTERNAL_27ea9cdc_4_k_cu_55631175_29664cute1_E)
_ZN39_INTERNAL_27ea9cdc_4_k_cu_55631175_29664cute1_E:
	.zero		1
	.type		_ZN39_INTERNAL_27ea9cdc_4_k_cu_55631175_29664cuda3std3__45__cpo6cbeginE,@object
	.size		_ZN39_INTERNAL_27ea9cdc_4_k_cu_55631175_29664cuda3std3__45__cpo6cbeginE,(_ZN39_INTERNAL_27ea9cdc_4_k_cu_55631175_29664cuda3std3__48in_placeE - _ZN39_INTERNAL_27ea9cdc_4_k_cu_55631175_29664cuda3std3__45__cpo6cbeginE)
_ZN39_INTERNAL_27ea9cdc_4_k_cu_55631175_29664cuda3std3__45__cpo6cbeginE:
	.zero		1
	.type		_ZN39_INTERNAL_27ea9cdc_4_k_cu_55631175_29664cuda3std3__48in_placeE,@object
	.size		_ZN39_INTERNAL_27ea9cdc_4_k_cu_55631175_29664cuda3std3__48in_placeE,(_ZN39_INTERNAL_27ea9cdc_4_k_cu_55631175_29664cuda3std6ranges3__45__cpo9iter_moveE - _ZN39_INTERNAL_27ea9cdc_4_k_cu_55631175_29664cuda3std3__48in_placeE)
_ZN39_INTERNAL_27ea9cdc_4_k_cu_55631175_29664cuda3std3__48in_placeE:
	.zero		1
	.type		_ZN39_INTERNAL_27ea9cdc_4_k_cu_55631175_29664cuda3std6ranges3__45__cpo9iter_moveE,@object
	.size		_ZN39_INTERNAL_27ea9cdc_4_k_cu_55631175_29664cuda3std6ranges3__45__cpo9iter_moveE,(_ZN39_INTERNAL_27ea9cdc_4_k_cu_55631175_29664cuda3std3__45__cpo5beginE - _ZN39_INTERNAL_27ea9cdc_4_k_cu_55631175_29664cuda3std6ranges3__45__cpo9iter_moveE)
_ZN39_INTERNAL_27ea9cdc_4_k_cu_55631175_29664cuda3std6ranges3__45__cpo9iter_moveE:
	.zero		1
	.type		_ZN39_INTERNAL_27ea9cdc_4_k_cu_55631175_29664cuda3std3__45__cpo5beginE,@object
	.size		_ZN39_INTERNAL_27ea9cdc_4_k_cu_55631175_29664cuda3std3__45__cpo5beginE,(_ZN39_INTERNAL_27ea9cdc_4_k_cu_55631175_29664cuda3std3__441_GLOBAL__N__27ea9cdc_4_k_cu_55631175_29666ignoreE - _ZN39_INTERNAL_27ea9cdc_4_k_cu_55631175_29664cuda3std3__45__cpo5beginE)
_ZN39_INTERNAL_27ea9cdc_4_k_cu_55631175_29664cuda3std3__45__cpo5beginE:
	.zero		1
	.type		_ZN39_INTERNAL_27ea9cdc_4_k_cu_55631175_29664cuda3std3__441_GLOBAL__N__27ea9cdc_4_k_cu_55631175_29666ignoreE,@object
	.size		_ZN39_INTERNAL_27ea9cdc_4_k_cu_55631175_29664cuda3std3__441_GLOBAL__N__27ea9cdc_4_k_cu_55631175_29666ignoreE,(_ZN39_INTERNAL_27ea9cdc_4_k_cu_55631175_29664cute7productE - _ZN39_INTERNAL_27ea9cdc_4_k_cu_55631175_29664cuda3std3__441_GLOBAL__N__27ea9cdc_4_k_cu_55631175_29666ignoreE)
_ZN39_INTERNAL_27ea9cdc_4_k_cu_55631175_29664cuda3std3__441_GLOBAL__N__27ea9cdc_4_k_cu_55631175_29666ignoreE:
	.zero		1
	.type		_ZN39_INTERNAL_27ea9cdc_4_k_cu_55631175_29664cute7productE,@object
	.size		_ZN39_INTERNAL_27ea9cdc_4_k_cu_55631175_29664cute7productE,(_ZN39_INTERNAL_27ea9cdc_4_k_cu_55631175_29664cuda3std3__45__cpo3endE - _ZN39_INTERNAL_27ea9cdc_4_k_cu_55631175_29664cute7productE)
_ZN39_INTERNAL_27ea9cdc_4_k_cu_55631175_29664cute7productE:
	.zero		1
	.type		_ZN39_INTERNAL_27ea9cdc_4_k_cu_55631175_29664cuda3std3__45__cpo3endE,@object
	.size		_ZN39_INTERNAL_27ea9cdc_4_k_cu_55631175_29664cuda3std3__45__cpo3endE,(_ZN39_INTERNAL_27ea9cdc_4_k_cu_55631175_29664cuda3std3__419piecewise_constructE - _ZN39_INTERNAL_27ea9cdc_4_k_cu_55631175_29664cuda3std3__45__cpo3endE)
_ZN39_INTERNAL_27ea9cdc_4_k_cu_55631175_29664cuda3std3__45__cpo3endE:
	.zero		1
	.type		_ZN39_INTERNAL_27ea9cdc_4_k_cu_55631175_29664cuda3std3__419piecewise_constructE,@object
	.size		_ZN39_INTERNAL_27ea9cdc_4_k_cu_55631175_29664cuda3std3__419piecewise_constructE,(_ZN39_INTERNAL_27ea9cdc_4_k_cu_55631175_29664cuda3std3__45__cpo4cendE - _ZN39_INTERNAL_27ea9cdc_4_k_cu_55631175_29664cuda3std3__419piecewise_constructE)
_ZN39_INTERNAL_27ea9cdc_4_k_cu_55631175_29664cuda3std3__419piecewise_constructE:
	.zero		1
	.type		_ZN39_INTERNAL_27ea9cdc_4_k_cu_55631175_29664cuda3std3__45__cpo4cendE,@object
	.size		_ZN39_INTERNAL_27ea9cdc_4_k_cu_55631175_29664cuda3std3__45__cpo4cendE,(_ZN39_INTERNAL_27ea9cdc_4_k_cu_55631175_29664cuda3std6ranges3__45__cpo4swapE - _ZN39_INTERNAL_27ea9cdc_4_k_cu_55631175_29664cuda3std3__45__cpo4cendE)
_ZN39_INTERNAL_27ea9cdc_4_k_cu_55631175_29664cuda3std3__45__cpo4cendE:
	.zero		1
	.type		_ZN39_INTERNAL_27ea9cdc_4_k_cu_55631175_29664cuda3std6ranges3__45__cpo4swapE,@object
	.size		_ZN39_INTERNAL_27ea9cdc_4_k_cu_55631175_29664cuda3std6ranges3__45__cpo4swapE,(.L_9 - _ZN39_INTERNAL_27ea9cdc_4_k_cu_55631175_29664cuda3std6ranges3__45__cpo4swapE)
_ZN39_INTERNAL_27ea9cdc_4_k_cu_55631175_29664cuda3std6ranges3__45__cpo4swapE:
	.zero		1
.L_9:


//--------------------- .nv.constant0._ZN7cutlass13device_kernelINS_4fmha6kernel28FmhaKernelTmaWarpSpecializedINS1_10collective30FmhaMainloopTmaWarpSpecializedINS_6half_tEffN4cute5tupleIJNS7_1CILi128EEENS9_ILi64EEESA_EEENS8_IJiNS9_ILi1EEENS8_IJiiEEEEEESF_SF_NS4_14ResidualFusionEJEEENS4_15FmhaFwdEpilogueIS6_fNS8_IJSB_SA_SB_EEEEENS2_23IndividualTileSchedulerEJEEEEEvNT_6ParamsE --------------------------
	.section	.nv.constant0._ZN7cutlass13device_kernelINS_4fmha6kernel28FmhaKernelTmaWarpSpecializedINS1_10collective30FmhaMainloopTmaWarpSpecializedINS_6half_tEffN4cute5tupleIJNS7_1CILi128EEENS9_ILi64EEESA_EEENS8_IJiNS9_ILi1EEENS8_IJiiEEEEEESF_SF_NS4_14ResidualFusionEJEEENS4_15FmhaFwdEpilogueIS6_fNS8_IJSB_SA_SB_EEEEENS2_23IndividualTileSchedulerEJEEEEEvNT_6ParamsE,"a",@progbits
	.sectionflags	@""
	.align	4
.nv.constant0._ZN7cutlass13device_kernelINS_4fmha6kernel28FmhaKernelTmaWarpSpecializedINS1_10collective30FmhaMainloopTmaWarpSpecializedINS_6half_tEffN4cute5tupleIJNS7_1CILi128EEENS9_ILi64EEESA_EEENS8_IJiNS9_ILi1EEENS8_IJiiEEEEEESF_SF_NS4_14ResidualFusionEJEEENS4_15FmhaFwdEpilogueIS6_fNS8_IJSB_SA_SB_EEEEENS2_23IndividualTileSchedulerEJEEEEEvNT_6ParamsE:
	.zero		2688


//--------------------- SYMBOLS --------------------------

	.type		.nv.reservedSmem.offset0,@object
	.size		.nv.reservedSmem.offset0,0x4
	.type		__assertfail,@function
